//
// Generated by NVIDIA NVVM Compiler
//
// Compiler Build ID: CL-36424714
// Cuda compilation tools, release 13.0, V13.0.88
// Based on NVVM 20.0.0
//

.version 9.0
.target sm_100
.address_size 64

	// .globl	_Z29_iterativeGpuClassicIterationPfPKfS1_S1_S1_S1_iii
.extern .shared .align 16 .b8 sharedMemory[];

.visible .entry _Z29_iterativeGpuClassicIterationPfPKfS1_S1_S1_S1_iii(
	.param .u64 .ptr .align 1 _Z29_iterativeGpuClassicIterationPfPKfS1_S1_S1_S1_iii_param_0,
	.param .u64 .ptr .align 1 _Z29_iterativeGpuClassicIterationPfPKfS1_S1_S1_S1_iii_param_1,
	.param .u64 .ptr .align 1 _Z29_iterativeGpuClassicIterationPfPKfS1_S1_S1_S1_iii_param_2,
	.param .u64 .ptr .align 1 _Z29_iterativeGpuClassicIterationPfPKfS1_S1_S1_S1_iii_param_3,
	.param .u64 .ptr .align 1 _Z29_iterativeGpuClassicIterationPfPKfS1_S1_S1_S1_iii_param_4,
	.param .u64 .ptr .align 1 _Z29_iterativeGpuClassicIterationPfPKfS1_S1_S1_S1_iii_param_5,
	.param .u32 _Z29_iterativeGpuClassicIterationPfPKfS1_S1_S1_S1_iii_param_6,
	.param .u32 _Z29_iterativeGpuClassicIterationPfPKfS1_S1_S1_S1_iii_param_7,
	.param .u32 _Z29_iterativeGpuClassicIterationPfPKfS1_S1_S1_S1_iii_param_8
)
{
	.reg .pred 	%p<15>;
	.reg .b32 	%r<15>;
	.reg .b32 	%f<50>;
	.reg .b64 	%rd<31>;
	.reg .b64 	%fd<7>;

	ld.param.u64 	%rd8, [_Z29_iterativeGpuClassicIterationPfPKfS1_S1_S1_S1_iii_param_0];
	ld.param.u64 	%rd9, [_Z29_iterativeGpuClassicIterationPfPKfS1_S1_S1_S1_iii_param_1];
	ld.param.u64 	%rd10, [_Z29_iterativeGpuClassicIterationPfPKfS1_S1_S1_S1_iii_param_2];
	ld.param.u64 	%rd11, [_Z29_iterativeGpuClassicIterationPfPKfS1_S1_S1_S1_iii_param_3];
	ld.param.u64 	%rd12, [_Z29_iterativeGpuClassicIterationPfPKfS1_S1_S1_S1_iii_param_4];
	ld.param.u64 	%rd13, [_Z29_iterativeGpuClassicIterationPfPKfS1_S1_S1_S1_iii_param_5];
	ld.param.u32 	%r2, [_Z29_iterativeGpuClassicIterationPfPKfS1_S1_S1_S1_iii_param_6];
	ld.param.u32 	%r3, [_Z29_iterativeGpuClassicIterationPfPKfS1_S1_S1_S1_iii_param_7];
	ld.param.u32 	%r4, [_Z29_iterativeGpuClassicIterationPfPKfS1_S1_S1_S1_iii_param_8];
	cvta.to.global.u64 	%rd1, %rd8;
	cvta.to.global.u64 	%rd2, %rd10;
	cvta.to.global.u64 	%rd3, %rd13;
	cvta.to.global.u64 	%rd4, %rd12;
	cvta.to.global.u64 	%rd5, %rd11;
	cvta.to.global.u64 	%rd6, %rd9;
	mov.u32 	%r5, %ctaid.x;
	mov.u32 	%r6, %ntid.x;
	mov.u32 	%r7, %tid.x;
	mad.lo.s32 	%r1, %r5, %r6, %r7;
	setp.ge.s32 	%p1, %r1, %r2;
	@%p1 bra 	$L__BB0_24;
	setp.lt.s32 	%p2, %r1, 1;
	mov.f32 	%f2, 0f00000000;
	@%p2 bra 	$L__BB0_3;
	add.s32 	%r8, %r1, -1;
	mul.wide.u32 	%rd14, %r8, 4;
	add.s64 	%rd15, %rd6, %rd14;
	ld.global.f32 	%f2, [%rd15];
$L__BB0_3:
	mul.wide.s32 	%rd16, %r1, 4;
	add.s64 	%rd7, %rd6, %rd16;
	ld.global.f32 	%f48, [%rd7];
	add.s32 	%r9, %r2, -1;
	setp.ge.s32 	%p3, %r1, %r9;
	mov.f32 	%f5, 0f00000000;
	@%p3 bra 	$L__BB0_5;
	ld.global.f32 	%f5, [%rd7+4];
$L__BB0_5:
	and.b32  	%r10, %r3, 1;
	setp.eq.b32 	%p4, %r10, 1;
	@%p4 bra 	$L__BB0_15;
	add.s64 	%rd25, %rd5, %rd16;
	ld.global.f32 	%f6, [%rd25];
	add.s64 	%rd26, %rd4, %rd16;
	ld.global.f32 	%f7, [%rd26];
	add.s64 	%rd27, %rd3, %rd16;
	ld.global.f32 	%f8, [%rd27];
	add.s64 	%rd28, %rd2, %rd16;
	ld.global.f32 	%f9, [%rd28];
	setp.eq.s32 	%p10, %r4, 2;
	@%p10 bra 	$L__BB0_12;
	setp.eq.s32 	%p11, %r4, 1;
	@%p11 bra 	$L__BB0_10;
	setp.ne.s32 	%p12, %r4, 0;
	@%p12 bra 	$L__BB0_14;
	mul.f32 	%f43, %f5, %f8;
	fma.rn.f32 	%f44, %f2, %f6, %f43;
	sub.f32 	%f45, %f9, %f44;
	div.rn.f32 	%f48, %f45, %f7;
	bra.uni 	$L__BB0_14;
$L__BB0_10:
	and.b32  	%r13, %r1, -2147483647;
	setp.ne.s32 	%p13, %r13, 1;
	@%p13 bra 	$L__BB0_12;
	mul.f32 	%f40, %f5, %f8;
	fma.rn.f32 	%f41, %f2, %f6, %f40;
	sub.f32 	%f42, %f9, %f41;
	div.rn.f32 	%f48, %f42, %f7;
	bra.uni 	$L__BB0_14;
$L__BB0_12:
	and.b32  	%r14, %r1, -2147483647;
	setp.ne.s32 	%p14, %r14, 1;
	@%p14 bra 	$L__BB0_14;
	mul.f32 	%f35, %f5, %f8;
	fma.rn.f32 	%f36, %f2, %f6, %f35;
	sub.f32 	%f37, %f9, %f36;
	div.rn.f32 	%f38, %f37, %f7;
	mul.f32 	%f39, %f38, 0f3FFF381D;
	cvt.f64.f32 	%fd4, %f39;
	cvt.f64.f32 	%fd5, %f48;
	fma.rn.f64 	%fd6, %fd5, 0dBFEFCE0740000000, %fd4;
	cvt.rn.f32.f64 	%f48, %fd6;
$L__BB0_14:
	add.s64 	%rd30, %rd1, %rd16;
	st.global.f32 	[%rd30], %f48;
	bra.uni 	$L__BB0_24;
$L__BB0_15:
	add.s64 	%rd18, %rd5, %rd16;
	ld.global.f32 	%f14, [%rd18];
	add.s64 	%rd19, %rd4, %rd16;
	ld.global.f32 	%f15, [%rd19];
	add.s64 	%rd20, %rd3, %rd16;
	ld.global.f32 	%f16, [%rd20];
	add.s64 	%rd21, %rd2, %rd16;
	ld.global.f32 	%f17, [%rd21];
	setp.eq.s32 	%p5, %r4, 2;
	@%p5 bra 	$L__BB0_21;
	setp.eq.s32 	%p6, %r4, 1;
	@%p6 bra 	$L__BB0_19;
	setp.ne.s32 	%p7, %r4, 0;
	@%p7 bra 	$L__BB0_23;
	mul.f32 	%f32, %f5, %f16;
	fma.rn.f32 	%f33, %f2, %f14, %f32;
	sub.f32 	%f34, %f17, %f33;
	div.rn.f32 	%f48, %f34, %f15;
	bra.uni 	$L__BB0_23;
$L__BB0_19:
	and.b32  	%r11, %r1, 1;
	setp.eq.b32 	%p8, %r11, 1;
	@%p8 bra 	$L__BB0_21;
	mul.f32 	%f29, %f5, %f16;
	fma.rn.f32 	%f30, %f2, %f14, %f29;
	sub.f32 	%f31, %f17, %f30;
	div.rn.f32 	%f48, %f31, %f15;
	bra.uni 	$L__BB0_23;
$L__BB0_21:
	and.b32  	%r12, %r1, 1;
	setp.eq.b32 	%p9, %r12, 1;
	@%p9 bra 	$L__BB0_23;
	mul.f32 	%f24, %f5, %f16;
	fma.rn.f32 	%f25, %f2, %f14, %f24;
	sub.f32 	%f26, %f17, %f25;
	div.rn.f32 	%f27, %f26, %f15;
	mul.f32 	%f28, %f27, 0f3FFF381D;
	cvt.f64.f32 	%fd1, %f28;
	cvt.f64.f32 	%fd2, %f48;
	fma.rn.f64 	%fd3, %fd2, 0dBFEFCE0740000000, %fd1;
	cvt.rn.f32.f64 	%f48, %fd3;
$L__BB0_23:
	add.s64 	%rd23, %rd1, %rd16;
	st.global.f32 	[%rd23], %f48;
$L__BB0_24:
	bar.sync 	0;
	ret;

}
	// .globl	_Z26_iterativeGpuUpperTrianglePfS_PKfS1_S1_S1_S1_ii
.visible .entry _Z26_iterativeGpuUpperTrianglePfS_PKfS1_S1_S1_S1_ii(
	.param .u64 .ptr .align 1 _Z26_iterativeGpuUpperTrianglePfS_PKfS1_S1_S1_S1_ii_param_0,
	.param .u64 .ptr .align 1 _Z26_iterativeGpuUpperTrianglePfS_PKfS1_S1_S1_S1_ii_param_1,
	.param .u64 .ptr .align 1 _Z26_iterativeGpuUpperTrianglePfS_PKfS1_S1_S1_S1_ii_param_2,
	.param .u64 .ptr .align 1 _Z26_iterativeGpuUpperTrianglePfS_PKfS1_S1_S1_S1_ii_param_3,
	.param .u64 .ptr .align 1 _Z26_iterativeGpuUpperTrianglePfS_PKfS1_S1_S1_S1_ii_param_4,
	.param .u64 .ptr .align 1 _Z26_iterativeGpuUpperTrianglePfS_PKfS1_S1_S1_S1_ii_param_5,
	.param .u64 .ptr .align 1 _Z26_iterativeGpuUpperTrianglePfS_PKfS1_S1_S1_S1_ii_param_6,
	.param .u32 _Z26_iterativeGpuUpperTrianglePfS_PKfS1_S1_S1_S1_ii_param_7,
	.param .u32 _Z26_iterativeGpuUpperTrianglePfS_PKfS1_S1_S1_S1_ii_param_8
)
{
	.reg .pred 	%p<18>;
	.reg .b32 	%r<57>;
	.reg .b32 	%f<45>;
	.reg .b64 	%rd<30>;
	.reg .b64 	%fd<7>;

	ld.param.u64 	%rd12, [_Z26_iterativeGpuUpperTrianglePfS_PKfS1_S1_S1_S1_ii_param_2];
	ld.param.u64 	%rd8, [_Z26_iterativeGpuUpperTrianglePfS_PKfS1_S1_S1_S1_ii_param_3];
	ld.param.u64 	%rd9, [_Z26_iterativeGpuUpperTrianglePfS_PKfS1_S1_S1_S1_ii_param_4];
	ld.param.u64 	%rd10, [_Z26_iterativeGpuUpperTrianglePfS_PKfS1_S1_S1_S1_ii_param_5];
	ld.param.u64 	%rd11, [_Z26_iterativeGpuUpperTrianglePfS_PKfS1_S1_S1_S1_ii_param_6];
	ld.param.u32 	%r14, [_Z26_iterativeGpuUpperTrianglePfS_PKfS1_S1_S1_S1_ii_param_7];
	ld.param.u32 	%r15, [_Z26_iterativeGpuUpperTrianglePfS_PKfS1_S1_S1_S1_ii_param_8];
	cvta.to.global.u64 	%rd13, %rd12;
	mov.u32 	%r1, %ntid.x;
	mov.u32 	%r16, %ctaid.x;
	mul.lo.s32 	%r17, %r1, %r16;
	cvt.s64.s32 	%rd14, %r17;
	mov.u32 	%r2, %tid.x;
	add.s32 	%r3, %r17, %r2;
	cvt.u64.u32 	%rd15, %r2;
	add.s64 	%rd1, %rd14, %rd15;
	shl.b64 	%rd16, %rd1, 2;
	add.s64 	%rd17, %rd13, %rd16;
	ld.global.f32 	%f17, [%rd17];
	shl.b32 	%r18, %r2, 2;
	mov.u32 	%r55, sharedMemory;
	add.s32 	%r20, %r55, %r18;
	st.shared.f32 	[%r20], %f17;
	shl.b32 	%r21, %r1, 2;
	add.s32 	%r22, %r20, %r21;
	st.shared.f32 	[%r22], %f17;
	add.s32 	%r56, %r55, %r21;
	setp.lt.u32 	%p1, %r1, 4;
	@%p1 bra 	$L__BB1_23;
	cvta.to.global.u64 	%rd18, %rd9;
	cvta.to.global.u64 	%rd19, %rd10;
	cvta.to.global.u64 	%rd20, %rd11;
	cvta.to.global.u64 	%rd21, %rd8;
	add.s32 	%r5, %r14, -1;
	add.s64 	%rd2, %rd18, %rd16;
	add.s64 	%rd3, %rd19, %rd16;
	add.s64 	%rd4, %rd20, %rd16;
	add.s64 	%rd5, %rd21, %rd16;
	shr.u32 	%r25, %r1, 1;
	neg.s32 	%r53, %r25;
	mov.b32 	%r52, 0;
	mov.u32 	%r54, %r56;
$L__BB1_2:
	mov.u32 	%r56, %r55;
	mov.u32 	%r55, %r54;
	add.s32 	%r26, %r2, -1;
	add.s32 	%r27, %r1, -2;
	setp.ge.u32 	%p2, %r26, %r27;
	add.s32 	%r52, %r52, 1;
	@%p2 bra 	$L__BB1_22;
	setp.eq.s32 	%p3, %r3, %r5;
	setp.eq.s32 	%p4, %r3, 0;
	add.s32 	%r29, %r56, %r18;
	ld.shared.f32 	%f1, [%r29+-4];
	ld.shared.f32 	%f43, [%r29];
	ld.shared.f32 	%f18, [%r29+4];
	selp.f32 	%f3, 0f00000000, %f1, %p4;
	selp.f32 	%f4, 0f00000000, %f18, %p3;
	ld.global.f32 	%f5, [%rd2];
	ld.global.f32 	%f6, [%rd3];
	ld.global.f32 	%f7, [%rd4];
	ld.global.f32 	%f8, [%rd5];
	and.b32  	%r30, %r52, 1;
	setp.eq.b32 	%p5, %r30, 1;
	not.pred 	%p6, %p5;
	@%p6 bra 	$L__BB1_13;
	setp.eq.s32 	%p7, %r15, 2;
	@%p7 bra 	$L__BB1_10;
	setp.eq.s32 	%p8, %r15, 1;
	@%p8 bra 	$L__BB1_8;
	setp.ne.s32 	%p9, %r15, 0;
	@%p9 bra 	$L__BB1_12;
	mul.f32 	%f27, %f4, %f7;
	fma.rn.f32 	%f28, %f3, %f5, %f27;
	sub.f32 	%f29, %f8, %f28;
	div.rn.f32 	%f43, %f29, %f6;
	bra.uni 	$L__BB1_12;
$L__BB1_8:
	and.b32  	%r32, %r3, -2147483647;
	setp.ne.s32 	%p11, %r32, 1;
	@%p11 bra 	$L__BB1_12;
	mul.f32 	%f24, %f4, %f7;
	fma.rn.f32 	%f25, %f1, %f5, %f24;
	sub.f32 	%f26, %f8, %f25;
	div.rn.f32 	%f43, %f26, %f6;
	bra.uni 	$L__BB1_12;
$L__BB1_10:
	and.b32  	%r31, %r3, -2147483647;
	setp.ne.s32 	%p10, %r31, 1;
	@%p10 bra 	$L__BB1_12;
	mul.f32 	%f19, %f4, %f7;
	fma.rn.f32 	%f20, %f1, %f5, %f19;
	sub.f32 	%f21, %f8, %f20;
	div.rn.f32 	%f22, %f21, %f6;
	mul.f32 	%f23, %f22, 0f3FFF381D;
	cvt.f64.f32 	%fd1, %f23;
	cvt.f64.f32 	%fd2, %f43;
	fma.rn.f64 	%fd3, %fd2, 0dBFEFCE0740000000, %fd1;
	cvt.rn.f32.f64 	%f43, %fd3;
$L__BB1_12:
	add.s32 	%r34, %r55, %r18;
	st.shared.f32 	[%r34], %f43;
	bra.uni 	$L__BB1_22;
$L__BB1_13:
	setp.eq.s32 	%p12, %r15, 2;
	@%p12 bra 	$L__BB1_19;
	setp.eq.s32 	%p13, %r15, 1;
	@%p13 bra 	$L__BB1_17;
	setp.ne.s32 	%p14, %r15, 0;
	@%p14 bra 	$L__BB1_21;
	mul.f32 	%f38, %f4, %f7;
	fma.rn.f32 	%f39, %f3, %f5, %f38;
	sub.f32 	%f40, %f8, %f39;
	div.rn.f32 	%f43, %f40, %f6;
	bra.uni 	$L__BB1_21;
$L__BB1_17:
	and.b32  	%r36, %r3, 1;
	setp.eq.b32 	%p16, %r36, 1;
	@%p16 bra 	$L__BB1_21;
	mul.f32 	%f35, %f4, %f7;
	fma.rn.f32 	%f36, %f3, %f5, %f35;
	sub.f32 	%f37, %f8, %f36;
	div.rn.f32 	%f43, %f37, %f6;
	bra.uni 	$L__BB1_21;
$L__BB1_19:
	and.b32  	%r35, %r3, 1;
	setp.eq.b32 	%p15, %r35, 1;
	@%p15 bra 	$L__BB1_21;
	mul.f32 	%f30, %f4, %f7;
	fma.rn.f32 	%f31, %f3, %f5, %f30;
	sub.f32 	%f32, %f8, %f31;
	div.rn.f32 	%f33, %f32, %f6;
	mul.f32 	%f34, %f33, 0f3FFF381D;
	cvt.f64.f32 	%fd4, %f34;
	cvt.f64.f32 	%fd5, %f43;
	fma.rn.f64 	%fd6, %fd5, 0dBFEFCE0740000000, %fd4;
	cvt.rn.f32.f64 	%f43, %fd6;
$L__BB1_21:
	add.s32 	%r38, %r55, %r18;
	st.shared.f32 	[%r38], %f43;
$L__BB1_22:
	bar.sync 	0;
	add.s32 	%r53, %r53, 1;
	setp.ne.s32 	%p17, %r53, -1;
	mov.u32 	%r54, %r56;
	@%p17 bra 	$L__BB1_2;
$L__BB1_23:
	ld.param.u64 	%rd29, [_Z26_iterativeGpuUpperTrianglePfS_PKfS1_S1_S1_S1_ii_param_1];
	ld.param.u64 	%rd28, [_Z26_iterativeGpuUpperTrianglePfS_PKfS1_S1_S1_S1_ii_param_0];
	cvta.to.global.u64 	%rd23, %rd29;
	cvta.to.global.u64 	%rd24, %rd28;
	shl.b32 	%r39, %r2, 30;
	shr.s32 	%r40, %r39, 31;
	add.s32 	%r41, %r2, 1;
	shr.u32 	%r42, %r41, 1;
	and.b32  	%r43, %r40, %r1;
	add.s32 	%r44, %r43, %r42;
	shl.b32 	%r45, %r44, 2;
	add.s32 	%r46, %r56, %r45;
	ld.shared.f32 	%f41, [%r46];
	add.s64 	%rd26, %rd24, %rd16;
	st.global.f32 	[%rd26], %f41;
	not.b32 	%r47, %r42;
	add.s32 	%r48, %r1, %r47;
	add.s32 	%r49, %r48, %r43;
	shl.b32 	%r50, %r49, 2;
	add.s32 	%r51, %r56, %r50;
	ld.shared.f32 	%f42, [%r51];
	add.s64 	%rd27, %rd23, %rd16;
	st.global.f32 	[%rd27], %f42;
	ret;

}
	// .globl	_Z26_iterativeGpuLowerTrianglePfS_S_S_S_S_S_ii
.visible .entry _Z26_iterativeGpuLowerTrianglePfS_S_S_S_S_S_ii(
	.param .u64 .ptr .align 1 _Z26_iterativeGpuLowerTrianglePfS_S_S_S_S_S_ii_param_0,
	.param .u64 .ptr .align 1 _Z26_iterativeGpuLowerTrianglePfS_S_S_S_S_S_ii_param_1,
	.param .u64 .ptr .align 1 _Z26_iterativeGpuLowerTrianglePfS_S_S_S_S_S_ii_param_2,
	.param .u64 .ptr .align 1 _Z26_iterativeGpuLowerTrianglePfS_S_S_S_S_S_ii_param_3,
	.param .u64 .ptr .align 1 _Z26_iterativeGpuLowerTrianglePfS_S_S_S_S_S_ii_param_4,
	.param .u64 .ptr .align 1 _Z26_iterativeGpuLowerTrianglePfS_S_S_S_S_S_ii_param_5,
	.param .u64 .ptr .align 1 _Z26_iterativeGpuLowerTrianglePfS_S_S_S_S_S_ii_param_6,
	.param .u32 _Z26_iterativeGpuLowerTrianglePfS_S_S_S_S_S_ii_param_7,
	.param .u32 _Z26_iterativeGpuLowerTrianglePfS_S_S_S_S_S_ii_param_8
)
{
	.reg .pred 	%p<30>;
	.reg .b32 	%r<68>;
	.reg .b32 	%f<76>;
	.reg .b64 	%rd<46>;
	.reg .b64 	%fd<10>;

	ld.param.u64 	%rd14, [_Z26_iterativeGpuLowerTrianglePfS_S_S_S_S_S_ii_param_0];
	ld.param.u64 	%rd15, [_Z26_iterativeGpuLowerTrianglePfS_S_S_S_S_S_ii_param_1];
	ld.param.u64 	%rd16, [_Z26_iterativeGpuLowerTrianglePfS_S_S_S_S_S_ii_param_2];
	ld.param.u64 	%rd17, [_Z26_iterativeGpuLowerTrianglePfS_S_S_S_S_S_ii_param_3];
	ld.param.u64 	%rd18, [_Z26_iterativeGpuLowerTrianglePfS_S_S_S_S_S_ii_param_4];
	ld.param.u64 	%rd19, [_Z26_iterativeGpuLowerTrianglePfS_S_S_S_S_S_ii_param_5];
	ld.param.u64 	%rd20, [_Z26_iterativeGpuLowerTrianglePfS_S_S_S_S_S_ii_param_6];
	ld.param.u32 	%r22, [_Z26_iterativeGpuLowerTrianglePfS_S_S_S_S_S_ii_param_7];
	ld.param.u32 	%r23, [_Z26_iterativeGpuLowerTrianglePfS_S_S_S_S_S_ii_param_8];
	cvta.to.global.u64 	%rd1, %rd17;
	cvta.to.global.u64 	%rd2, %rd20;
	cvta.to.global.u64 	%rd3, %rd19;
	cvta.to.global.u64 	%rd4, %rd18;
	cvta.to.global.u64 	%rd21, %rd16;
	cvta.to.global.u64 	%rd22, %rd15;
	mov.u32 	%r1, %ntid.x;
	mov.u32 	%r24, %ctaid.x;
	mul.lo.s32 	%r25, %r1, %r24;
	cvt.s64.s32 	%rd5, %r25;
	mul.wide.s32 	%rd23, %r25, 4;
	add.s64 	%rd6, %rd22, %rd23;
	add.s64 	%rd7, %rd21, %rd23;
	mov.u32 	%r2, %tid.x;
	add.s32 	%r3, %r25, %r2;
	add.s32 	%r4, %r1, -1;
	setp.eq.s32 	%p1, %r2, %r4;
	@%p1 bra 	$L__BB2_2;
	shl.b32 	%r26, %r2, 30;
	shr.s32 	%r27, %r26, 31;
	mul.wide.u32 	%rd24, %r2, 4;
	add.s64 	%rd25, %rd6, %rd24;
	ld.global.f32 	%f34, [%rd25];
	add.s32 	%r28, %r2, %r1;
	add.s32 	%r29, %r28, 1;
	shr.u32 	%r30, %r29, 1;
	not.b32 	%r31, %r30;
	add.s32 	%r32, %r1, %r31;
	and.b32  	%r33, %r27, %r1;
	add.s32 	%r34, %r32, %r33;
	shl.b32 	%r35, %r34, 2;
	mov.u32 	%r36, sharedMemory;
	add.s32 	%r37, %r36, %r35;
	st.shared.f32 	[%r37], %f34;
	add.s64 	%rd26, %rd7, %rd24;
	ld.global.f32 	%f35, [%rd26];
	add.s32 	%r38, %r30, %r33;
	shl.b32 	%r39, %r38, 2;
	add.s32 	%r40, %r36, %r39;
	st.shared.f32 	[%r40], %f35;
$L__BB2_2:
	shl.b64 	%rd27, %rd5, 2;
	add.s64 	%rd8, %rd1, %rd27;
	add.s64 	%rd9, %rd4, %rd27;
	add.s64 	%rd10, %rd3, %rd27;
	add.s64 	%rd11, %rd2, %rd27;
	shl.b32 	%r42, %r1, 2;
	mov.u32 	%r64, sharedMemory;
	add.s32 	%r65, %r64, %r42;
	setp.lt.u32 	%p2, %r1, 2;
	@%p2 bra 	$L__BB2_25;
	shr.u32 	%r6, %r1, 1;
	add.s32 	%r7, %r1, -2;
	add.s32 	%r8, %r22, -1;
	mul.wide.u32 	%rd28, %r2, 4;
	add.s64 	%rd12, %rd11, %rd28;
	and.b32  	%r9, %r3, -2147483647;
	and.b32  	%r10, %r3, 1;
	mov.u32 	%r64, sharedMemory;
	add.s32 	%r45, %r2, -1;
	mov.u32 	%r61, %r6;
$L__BB2_4:
	mov.u32 	%r13, %r64;
	mov.u32 	%r12, %r65;
	mov.u32 	%r11, %r61;
	setp.ge.u32 	%p3, %r45, %r7;
	setp.ge.u32 	%p4, %r11, %r6;
	or.pred  	%p5, %p4, %p3;
	selp.b32 	%r64, %r13, %r12, %p4;
	selp.b32 	%r65, %r12, %r13, %p4;
	@%p5 bra 	$L__BB2_24;
	setp.eq.s32 	%p6, %r3, %r8;
	setp.eq.s32 	%p7, %r3, 0;
	shl.b32 	%r46, %r2, 2;
	add.s32 	%r47, %r13, %r46;
	ld.shared.f32 	%f1, [%r47+-4];
	ld.shared.f32 	%f71, [%r47];
	ld.shared.f32 	%f36, [%r47+4];
	selp.f32 	%f3, 0f00000000, %f1, %p7;
	selp.f32 	%f4, 0f00000000, %f36, %p6;
	mul.wide.u32 	%rd29, %r2, 4;
	add.s64 	%rd30, %rd9, %rd29;
	ld.global.f32 	%f5, [%rd30];
	add.s64 	%rd31, %rd10, %rd29;
	ld.global.f32 	%f6, [%rd31];
	ld.global.f32 	%f7, [%rd12];
	add.s64 	%rd32, %rd8, %rd29;
	ld.global.f32 	%f8, [%rd32];
	and.b32  	%r48, %r11, 1;
	setp.eq.b32 	%p8, %r48, 1;
	not.pred 	%p9, %p8;
	@%p9 bra 	$L__BB2_15;
	setp.eq.s32 	%p10, %r23, 2;
	@%p10 bra 	$L__BB2_12;
	setp.eq.s32 	%p11, %r23, 1;
	@%p11 bra 	$L__BB2_10;
	setp.ne.s32 	%p12, %r23, 0;
	@%p12 bra 	$L__BB2_14;
	mul.f32 	%f45, %f4, %f7;
	fma.rn.f32 	%f46, %f3, %f5, %f45;
	sub.f32 	%f47, %f8, %f46;
	div.rn.f32 	%f71, %f47, %f6;
	bra.uni 	$L__BB2_14;
$L__BB2_10:
	setp.ne.s32 	%p14, %r9, 1;
	@%p14 bra 	$L__BB2_14;
	mul.f32 	%f42, %f4, %f7;
	fma.rn.f32 	%f43, %f1, %f5, %f42;
	sub.f32 	%f44, %f8, %f43;
	div.rn.f32 	%f71, %f44, %f6;
	bra.uni 	$L__BB2_14;
$L__BB2_12:
	setp.ne.s32 	%p13, %r9, 1;
	@%p13 bra 	$L__BB2_14;
	mul.f32 	%f37, %f4, %f7;
	fma.rn.f32 	%f38, %f1, %f5, %f37;
	sub.f32 	%f39, %f8, %f38;
	div.rn.f32 	%f40, %f39, %f6;
	mul.f32 	%f41, %f40, 0f3FFF381D;
	cvt.f64.f32 	%fd1, %f41;
	cvt.f64.f32 	%fd2, %f71;
	fma.rn.f64 	%fd3, %fd2, 0dBFEFCE0740000000, %fd1;
	cvt.rn.f32.f64 	%f71, %fd3;
$L__BB2_14:
	shl.b32 	%r49, %r2, 2;
	add.s32 	%r50, %r12, %r49;
	st.shared.f32 	[%r50], %f71;
	mov.u32 	%r64, %r12;
	mov.u32 	%r65, %r13;
	bra.uni 	$L__BB2_24;
$L__BB2_15:
	setp.eq.s32 	%p15, %r23, 2;
	@%p15 bra 	$L__BB2_21;
	setp.eq.s32 	%p16, %r23, 1;
	@%p16 bra 	$L__BB2_19;
	setp.ne.s32 	%p17, %r23, 0;
	@%p17 bra 	$L__BB2_23;
	mul.f32 	%f56, %f4, %f7;
	fma.rn.f32 	%f57, %f3, %f5, %f56;
	sub.f32 	%f58, %f8, %f57;
	div.rn.f32 	%f71, %f58, %f6;
	bra.uni 	$L__BB2_23;
$L__BB2_19:
	setp.ne.s32 	%p19, %r10, 0;
	@%p19 bra 	$L__BB2_23;
	mul.f32 	%f53, %f4, %f7;
	fma.rn.f32 	%f54, %f3, %f5, %f53;
	sub.f32 	%f55, %f8, %f54;
	div.rn.f32 	%f71, %f55, %f6;
	bra.uni 	$L__BB2_23;
$L__BB2_21:
	setp.ne.s32 	%p18, %r10, 0;
	@%p18 bra 	$L__BB2_23;
	mul.f32 	%f48, %f4, %f7;
	fma.rn.f32 	%f49, %f3, %f5, %f48;
	sub.f32 	%f50, %f8, %f49;
	div.rn.f32 	%f51, %f50, %f6;
	mul.f32 	%f52, %f51, 0f3FFF381D;
	cvt.f64.f32 	%fd4, %f52;
	cvt.f64.f32 	%fd5, %f71;
	fma.rn.f64 	%fd6, %fd5, 0dBFEFCE0740000000, %fd4;
	cvt.rn.f32.f64 	%f71, %fd6;
$L__BB2_23:
	shl.b32 	%r51, %r2, 2;
	add.s32 	%r52, %r12, %r51;
	st.shared.f32 	[%r52], %f71;
	mov.u32 	%r64, %r12;
	mov.u32 	%r65, %r13;
$L__BB2_24:
	bar.sync 	0;
	add.s32 	%r61, %r11, -1;
	setp.gt.u32 	%p20, %r11, 1;
	@%p20 bra 	$L__BB2_4;
$L__BB2_25:
	setp.ne.s32 	%p21, %r2, 0;
	shl.b32 	%r53, %r2, 2;
	add.s32 	%r21, %r64, %r53;
	@%p21 bra 	$L__BB2_27;
	mul.wide.u32 	%rd33, %r4, 4;
	add.s64 	%rd34, %rd6, %rd33;
	ld.global.f32 	%f73, [%rd34];
	bra.uni 	$L__BB2_28;
$L__BB2_27:
	ld.shared.f32 	%f73, [%r21+-4];
$L__BB2_28:
	setp.ne.s32 	%p22, %r2, %r4;
	ld.shared.f32 	%f75, [%r21];
	@%p22 bra 	$L__BB2_30;
	mul.wide.u32 	%rd35, %r2, 4;
	add.s64 	%rd36, %rd7, %rd35;
	ld.global.f32 	%f74, [%rd36];
	bra.uni 	$L__BB2_31;
$L__BB2_30:
	ld.shared.f32 	%f74, [%r21+4];
$L__BB2_31:
	setp.eq.s32 	%p23, %r3, 0;
	selp.f32 	%f24, 0f00000000, %f73, %p23;
	add.s32 	%r54, %r22, -1;
	setp.eq.s32 	%p24, %r3, %r54;
	selp.f32 	%f25, 0f00000000, %f74, %p24;
	cvt.u64.u32 	%rd13, %r2;
	mul.wide.u32 	%rd37, %r2, 4;
	add.s64 	%rd38, %rd9, %rd37;
	ld.global.f32 	%f26, [%rd38];
	add.s64 	%rd39, %rd10, %rd37;
	ld.global.f32 	%f27, [%rd39];
	add.s64 	%rd40, %rd11, %rd37;
	ld.global.f32 	%f28, [%rd40];
	add.s64 	%rd41, %rd8, %rd37;
	ld.global.f32 	%f29, [%rd41];
	setp.eq.s32 	%p25, %r23, 2;
	@%p25 bra 	$L__BB2_37;
	setp.eq.s32 	%p26, %r23, 1;
	@%p26 bra 	$L__BB2_35;
	setp.ne.s32 	%p27, %r23, 0;
	@%p27 bra 	$L__BB2_39;
	mul.f32 	%f67, %f25, %f28;
	fma.rn.f32 	%f68, %f24, %f26, %f67;
	sub.f32 	%f69, %f29, %f68;
	div.rn.f32 	%f75, %f69, %f27;
	bra.uni 	$L__BB2_39;
$L__BB2_35:
	and.b32  	%r55, %r3, 1;
	setp.eq.b32 	%p28, %r55, 1;
	@%p28 bra 	$L__BB2_37;
	mul.f32 	%f64, %f25, %f28;
	fma.rn.f32 	%f65, %f24, %f26, %f64;
	sub.f32 	%f66, %f29, %f65;
	div.rn.f32 	%f75, %f66, %f27;
	bra.uni 	$L__BB2_39;
$L__BB2_37:
	and.b32  	%r56, %r3, 1;
	setp.eq.b32 	%p29, %r56, 1;
	@%p29 bra 	$L__BB2_39;
	mul.f32 	%f59, %f25, %f28;
	fma.rn.f32 	%f60, %f24, %f26, %f59;
	sub.f32 	%f61, %f29, %f60;
	div.rn.f32 	%f62, %f61, %f27;
	mul.f32 	%f63, %f62, 0f3FFF381D;
	cvt.f64.f32 	%fd7, %f63;
	cvt.f64.f32 	%fd8, %f75;
	fma.rn.f64 	%fd9, %fd8, 0dBFEFCE0740000000, %fd7;
	cvt.rn.f32.f64 	%f75, %fd9;
$L__BB2_39:
	cvta.to.global.u64 	%rd42, %rd14;
	add.s32 	%r58, %r65, %r53;
	st.shared.f32 	[%r58], %f75;
	mov.u32 	%r59, sharedMemory;
	add.s32 	%r60, %r59, %r53;
	ld.shared.f32 	%f70, [%r60];
	add.s64 	%rd43, %rd5, %rd13;
	shl.b64 	%rd44, %rd43, 2;
	add.s64 	%rd45, %rd42, %rd44;
	st.global.f32 	[%rd45], %f70;
	ret;

}
	// .globl	_Z27_iterativeGpuShiftedDiamondPfS_S_S_S_S_ii
.visible .entry _Z27_iterativeGpuShiftedDiamondPfS_S_S_S_S_ii(
	.param .u64 .ptr .align 1 _Z27_iterativeGpuShiftedDiamondPfS_S_S_S_S_ii_param_0,
	.param .u64 .ptr .align 1 _Z27_iterativeGpuShiftedDiamondPfS_S_S_S_S_ii_param_1,
	.param .u64 .ptr .align 1 _Z27_iterativeGpuShiftedDiamondPfS_S_S_S_S_ii_param_2,
	.param .u64 .ptr .align 1 _Z27_iterativeGpuShiftedDiamondPfS_S_S_S_S_ii_param_3,
	.param .u64 .ptr .align 1 _Z27_iterativeGpuShiftedDiamondPfS_S_S_S_S_ii_param_4,
	.param .u64 .ptr .align 1 _Z27_iterativeGpuShiftedDiamondPfS_S_S_S_S_ii_param_5,
	.param .u32 _Z27_iterativeGpuShiftedDiamondPfS_S_S_S_S_ii_param_6,
	.param .u32 _Z27_iterativeGpuShiftedDiamondPfS_S_S_S_S_ii_param_7
)
{
	.reg .pred 	%p<49>;
	.reg .b32 	%r<110>;
	.reg .b32 	%f<118>;
	.reg .b64 	%rd<49>;
	.reg .b64 	%fd<16>;

	ld.param.u64 	%rd13, [_Z27_iterativeGpuShiftedDiamondPfS_S_S_S_S_ii_param_0];
	ld.param.u64 	%rd14, [_Z27_iterativeGpuShiftedDiamondPfS_S_S_S_S_ii_param_1];
	ld.param.u64 	%rd15, [_Z27_iterativeGpuShiftedDiamondPfS_S_S_S_S_ii_param_2];
	ld.param.u64 	%rd16, [_Z27_iterativeGpuShiftedDiamondPfS_S_S_S_S_ii_param_3];
	ld.param.u64 	%rd17, [_Z27_iterativeGpuShiftedDiamondPfS_S_S_S_S_ii_param_4];
	ld.param.u64 	%rd18, [_Z27_iterativeGpuShiftedDiamondPfS_S_S_S_S_ii_param_5];
	ld.param.u32 	%r34, [_Z27_iterativeGpuShiftedDiamondPfS_S_S_S_S_ii_param_6];
	ld.param.u32 	%r35, [_Z27_iterativeGpuShiftedDiamondPfS_S_S_S_S_ii_param_7];
	cvta.to.global.u64 	%rd19, %rd15;
	cvta.to.global.u64 	%rd20, %rd18;
	cvta.to.global.u64 	%rd21, %rd17;
	cvta.to.global.u64 	%rd22, %rd16;
	cvta.to.global.u64 	%rd23, %rd13;
	cvta.to.global.u64 	%rd24, %rd14;
	mov.u32 	%r1, %ntid.x;
	mov.u32 	%r36, %ctaid.x;
	mul.lo.s32 	%r37, %r1, %r36;
	cvt.s64.s32 	%rd25, %r37;
	mul.wide.s32 	%rd26, %r37, 4;
	add.s64 	%rd1, %rd24, %rd26;
	mov.u32 	%r38, %nctaid.x;
	add.s32 	%r39, %r38, -1;
	setp.eq.s32 	%p1, %r36, %r39;
	cvt.u64.u32 	%rd27, %r1;
	add.s64 	%rd28, %rd25, %rd27;
	selp.b64 	%rd29, 0, %rd28, %p1;
	shl.b64 	%rd30, %rd29, 2;
	add.s64 	%rd2, %rd23, %rd30;
	mov.u32 	%r2, %tid.x;
	add.s32 	%r40, %r37, %r2;
	shr.u32 	%r3, %r1, 1;
	add.s32 	%r41, %r40, %r3;
	setp.lt.s32 	%p2, %r41, %r34;
	sub.s32 	%r42, %r2, %r3;
	selp.b32 	%r4, %r41, %r42, %p2;
	cvt.u64.u32 	%rd31, %r3;
	add.s64 	%rd32, %rd25, %rd31;
	shl.b64 	%rd33, %rd32, 2;
	add.s64 	%rd3, %rd19, %rd33;
	add.s64 	%rd4, %rd22, %rd33;
	add.s64 	%rd5, %rd21, %rd33;
	add.s64 	%rd6, %rd20, %rd33;
	add.s32 	%r5, %r1, -1;
	setp.eq.s32 	%p3, %r2, %r5;
	@%p3 bra 	$L__BB3_2;
	shl.b32 	%r43, %r2, 30;
	shr.s32 	%r44, %r43, 31;
	mul.wide.u32 	%rd34, %r2, 4;
	add.s64 	%rd35, %rd1, %rd34;
	ld.global.f32 	%f50, [%rd35];
	add.s32 	%r45, %r2, %r1;
	add.s32 	%r46, %r45, 1;
	shr.u32 	%r47, %r46, 1;
	not.b32 	%r48, %r47;
	add.s32 	%r49, %r1, %r48;
	and.b32  	%r50, %r44, %r1;
	add.s32 	%r51, %r49, %r50;
	shl.b32 	%r52, %r51, 2;
	mov.u32 	%r53, sharedMemory;
	add.s32 	%r54, %r53, %r52;
	st.shared.f32 	[%r54], %f50;
	add.s64 	%rd36, %rd2, %rd34;
	ld.global.f32 	%f51, [%rd36];
	add.s32 	%r55, %r47, %r50;
	shl.b32 	%r56, %r55, 2;
	add.s32 	%r57, %r53, %r56;
	st.shared.f32 	[%r57], %f51;
$L__BB3_2:
	shl.b32 	%r59, %r1, 2;
	mov.u32 	%r101, sharedMemory;
	add.s32 	%r109, %r101, %r59;
	setp.lt.u32 	%p4, %r1, 2;
	mov.u32 	%r102, %r109;
	@%p4 bra 	$L__BB3_25;
	add.s32 	%r7, %r34, -1;
	mul.wide.u32 	%rd37, %r2, 4;
	add.s64 	%rd7, %rd5, %rd37;
	add.s64 	%rd8, %rd6, %rd37;
	and.b32  	%r8, %r4, -2147483647;
	and.b32  	%r9, %r4, 1;
	mov.u32 	%r101, sharedMemory;
	add.s32 	%r62, %r2, -1;
	add.s64 	%rd39, %rd4, %rd37;
	mov.u32 	%r98, %r3;
	mov.u32 	%r102, %r109;
$L__BB3_4:
	mov.u32 	%r12, %r101;
	mov.u32 	%r11, %r102;
	mov.u32 	%r10, %r98;
	add.s32 	%r63, %r1, -2;
	setp.ge.u32 	%p5, %r62, %r63;
	setp.ge.u32 	%p6, %r10, %r3;
	or.pred  	%p7, %p6, %p5;
	selp.b32 	%r101, %r12, %r11, %p6;
	selp.b32 	%r102, %r11, %r12, %p6;
	@%p7 bra 	$L__BB3_24;
	setp.eq.s32 	%p8, %r4, %r7;
	setp.eq.s32 	%p9, %r4, 0;
	shl.b32 	%r64, %r2, 2;
	add.s32 	%r65, %r12, %r64;
	ld.shared.f32 	%f1, [%r65+-4];
	ld.shared.f32 	%f111, [%r65];
	ld.shared.f32 	%f52, [%r65+4];
	selp.f32 	%f3, 0f00000000, %f1, %p9;
	selp.f32 	%f4, 0f00000000, %f52, %p8;
	ld.global.f32 	%f5, [%rd39];
	ld.global.f32 	%f6, [%rd7];
	ld.global.f32 	%f7, [%rd8];
	add.s64 	%rd40, %rd3, %rd37;
	ld.global.f32 	%f8, [%rd40];
	and.b32  	%r66, %r10, 1;
	setp.eq.b32 	%p10, %r66, 1;
	not.pred 	%p11, %p10;
	@%p11 bra 	$L__BB3_15;
	setp.eq.s32 	%p12, %r35, 2;
	@%p12 bra 	$L__BB3_12;
	setp.eq.s32 	%p13, %r35, 1;
	@%p13 bra 	$L__BB3_10;
	setp.ne.s32 	%p14, %r35, 0;
	@%p14 bra 	$L__BB3_14;
	mul.f32 	%f61, %f4, %f7;
	fma.rn.f32 	%f62, %f3, %f5, %f61;
	sub.f32 	%f63, %f8, %f62;
	div.rn.f32 	%f111, %f63, %f6;
	bra.uni 	$L__BB3_14;
$L__BB3_10:
	setp.ne.s32 	%p16, %r8, 1;
	@%p16 bra 	$L__BB3_14;
	mul.f32 	%f58, %f4, %f7;
	fma.rn.f32 	%f59, %f1, %f5, %f58;
	sub.f32 	%f60, %f8, %f59;
	div.rn.f32 	%f111, %f60, %f6;
	bra.uni 	$L__BB3_14;
$L__BB3_12:
	setp.ne.s32 	%p15, %r8, 1;
	@%p15 bra 	$L__BB3_14;
	mul.f32 	%f53, %f4, %f7;
	fma.rn.f32 	%f54, %f1, %f5, %f53;
	sub.f32 	%f55, %f8, %f54;
	div.rn.f32 	%f56, %f55, %f6;
	mul.f32 	%f57, %f56, 0f3FFF381D;
	cvt.f64.f32 	%fd1, %f57;
	cvt.f64.f32 	%fd2, %f111;
	fma.rn.f64 	%fd3, %fd2, 0dBFEFCE0740000000, %fd1;
	cvt.rn.f32.f64 	%f111, %fd3;
$L__BB3_14:
	shl.b32 	%r67, %r2, 2;
	add.s32 	%r68, %r11, %r67;
	st.shared.f32 	[%r68], %f111;
	mov.u32 	%r101, %r11;
	mov.u32 	%r102, %r12;
	bra.uni 	$L__BB3_24;
$L__BB3_15:
	setp.eq.s32 	%p17, %r35, 2;
	@%p17 bra 	$L__BB3_21;
	setp.eq.s32 	%p18, %r35, 1;
	@%p18 bra 	$L__BB3_19;
	setp.ne.s32 	%p19, %r35, 0;
	@%p19 bra 	$L__BB3_23;
	mul.f32 	%f72, %f4, %f7;
	fma.rn.f32 	%f73, %f3, %f5, %f72;
	sub.f32 	%f74, %f8, %f73;
	div.rn.f32 	%f111, %f74, %f6;
	bra.uni 	$L__BB3_23;
$L__BB3_19:
	setp.ne.s32 	%p21, %r9, 0;
	@%p21 bra 	$L__BB3_23;
	mul.f32 	%f69, %f4, %f7;
	fma.rn.f32 	%f70, %f3, %f5, %f69;
	sub.f32 	%f71, %f8, %f70;
	div.rn.f32 	%f111, %f71, %f6;
	bra.uni 	$L__BB3_23;
$L__BB3_21:
	setp.ne.s32 	%p20, %r9, 0;
	@%p20 bra 	$L__BB3_23;
	mul.f32 	%f64, %f4, %f7;
	fma.rn.f32 	%f65, %f3, %f5, %f64;
	sub.f32 	%f66, %f8, %f65;
	div.rn.f32 	%f67, %f66, %f6;
	mul.f32 	%f68, %f67, 0f3FFF381D;
	cvt.f64.f32 	%fd4, %f68;
	cvt.f64.f32 	%fd5, %f111;
	fma.rn.f64 	%fd6, %fd5, 0dBFEFCE0740000000, %fd4;
	cvt.rn.f32.f64 	%f111, %fd6;
$L__BB3_23:
	shl.b32 	%r69, %r2, 2;
	add.s32 	%r70, %r11, %r69;
	st.shared.f32 	[%r70], %f111;
	mov.u32 	%r101, %r11;
	mov.u32 	%r102, %r12;
$L__BB3_24:
	bar.sync 	0;
	add.s32 	%r98, %r10, -1;
	setp.gt.s32 	%p22, %r10, 1;
	@%p22 bra 	$L__BB3_4;
$L__BB3_25:
	setp.ne.s32 	%p23, %r2, 0;
	shl.b32 	%r71, %r2, 2;
	add.s32 	%r20, %r101, %r71;
	@%p23 bra 	$L__BB3_27;
	mul.wide.u32 	%rd41, %r5, 4;
	add.s64 	%rd42, %rd1, %rd41;
	ld.global.f32 	%f113, [%rd42];
	bra.uni 	$L__BB3_28;
$L__BB3_27:
	ld.shared.f32 	%f113, [%r20+-4];
$L__BB3_28:
	setp.ne.s32 	%p24, %r2, %r5;
	ld.shared.f32 	%f115, [%r20];
	@%p24 bra 	$L__BB3_30;
	mul.wide.u32 	%rd43, %r2, 4;
	add.s64 	%rd44, %rd2, %rd43;
	ld.global.f32 	%f114, [%rd44];
	bra.uni 	$L__BB3_31;
$L__BB3_30:
	ld.shared.f32 	%f114, [%r20+4];
$L__BB3_31:
	setp.eq.s32 	%p25, %r4, 0;
	selp.f32 	%f24, 0f00000000, %f113, %p25;
	add.s32 	%r21, %r34, -1;
	setp.eq.s32 	%p26, %r4, %r21;
	selp.f32 	%f25, 0f00000000, %f114, %p26;
	mul.wide.u32 	%rd45, %r2, 4;
	add.s64 	%rd9, %rd4, %rd45;
	ld.global.f32 	%f26, [%rd9];
	add.s64 	%rd10, %rd5, %rd45;
	ld.global.f32 	%f27, [%rd10];
	add.s64 	%rd11, %rd6, %rd45;
	ld.global.f32 	%f28, [%rd11];
	add.s64 	%rd12, %rd3, %rd45;
	ld.global.f32 	%f29, [%rd12];
	setp.eq.s32 	%p27, %r35, 2;
	@%p27 bra 	$L__BB3_37;
	setp.eq.s32 	%p28, %r35, 1;
	@%p28 bra 	$L__BB3_35;
	setp.ne.s32 	%p29, %r35, 0;
	@%p29 bra 	$L__BB3_39;
	mul.f32 	%f83, %f25, %f28;
	fma.rn.f32 	%f84, %f24, %f26, %f83;
	sub.f32 	%f85, %f29, %f84;
	div.rn.f32 	%f115, %f85, %f27;
	bra.uni 	$L__BB3_39;
$L__BB3_35:
	and.b32  	%r72, %r4, 1;
	setp.eq.b32 	%p30, %r72, 1;
	@%p30 bra 	$L__BB3_37;
	mul.f32 	%f80, %f25, %f28;
	fma.rn.f32 	%f81, %f24, %f26, %f80;
	sub.f32 	%f82, %f29, %f81;
	div.rn.f32 	%f115, %f82, %f27;
	bra.uni 	$L__BB3_39;
$L__BB3_37:
	and.b32  	%r73, %r4, 1;
	setp.eq.b32 	%p31, %r73, 1;
	@%p31 bra 	$L__BB3_39;
	mul.f32 	%f75, %f25, %f28;
	fma.rn.f32 	%f76, %f24, %f26, %f75;
	sub.f32 	%f77, %f29, %f76;
	div.rn.f32 	%f78, %f77, %f27;
	mul.f32 	%f79, %f78, 0f3FFF381D;
	cvt.f64.f32 	%fd7, %f79;
	cvt.f64.f32 	%fd8, %f115;
	fma.rn.f64 	%fd9, %fd8, 0dBFEFCE0740000000, %fd7;
	cvt.rn.f32.f64 	%f115, %fd9;
$L__BB3_39:
	add.s32 	%r75, %r102, %r71;
	st.shared.f32 	[%r75], %f115;
	setp.lt.u32 	%p32, %r1, 4;
	@%p32 bra 	$L__BB3_62;
	add.s32 	%r22, %r1, -2;
	add.s32 	%r23, %r2, -1;
	and.b32  	%r24, %r4, -2147483647;
	and.b32  	%r25, %r4, 1;
	neg.s32 	%r106, %r3;
	mov.u32 	%r108, sharedMemory;
	mov.b32 	%r105, 0;
	mov.u32 	%r107, %r109;
$L__BB3_41:
	mov.u32 	%r109, %r108;
	mov.u32 	%r108, %r107;
	setp.ge.u32 	%p33, %r23, %r22;
	add.s32 	%r105, %r105, 1;
	@%p33 bra 	$L__BB3_61;
	setp.eq.s32 	%p34, %r4, %r21;
	setp.eq.s32 	%p35, %r4, 0;
	add.s32 	%r79, %r109, %r71;
	ld.shared.f32 	%f34, [%r79+-4];
	ld.shared.f32 	%f116, [%r79];
	ld.shared.f32 	%f86, [%r79+4];
	selp.f32 	%f36, 0f00000000, %f34, %p35;
	selp.f32 	%f37, 0f00000000, %f86, %p34;
	ld.global.f32 	%f38, [%rd9];
	ld.global.f32 	%f39, [%rd10];
	ld.global.f32 	%f40, [%rd11];
	ld.global.f32 	%f41, [%rd12];
	and.b32  	%r80, %r105, 1;
	setp.eq.b32 	%p36, %r80, 1;
	not.pred 	%p37, %p36;
	@%p37 bra 	$L__BB3_52;
	setp.eq.s32 	%p38, %r35, 2;
	@%p38 bra 	$L__BB3_49;
	setp.eq.s32 	%p39, %r35, 1;
	@%p39 bra 	$L__BB3_47;
	setp.ne.s32 	%p40, %r35, 0;
	@%p40 bra 	$L__BB3_51;
	mul.f32 	%f95, %f37, %f40;
	fma.rn.f32 	%f96, %f36, %f38, %f95;
	sub.f32 	%f97, %f41, %f96;
	div.rn.f32 	%f116, %f97, %f39;
	bra.uni 	$L__BB3_51;
$L__BB3_47:
	setp.ne.s32 	%p42, %r24, 1;
	@%p42 bra 	$L__BB3_51;
	mul.f32 	%f92, %f37, %f40;
	fma.rn.f32 	%f93, %f34, %f38, %f92;
	sub.f32 	%f94, %f41, %f93;
	div.rn.f32 	%f116, %f94, %f39;
	bra.uni 	$L__BB3_51;
$L__BB3_49:
	setp.ne.s32 	%p41, %r24, 1;
	@%p41 bra 	$L__BB3_51;
	mul.f32 	%f87, %f37, %f40;
	fma.rn.f32 	%f88, %f34, %f38, %f87;
	sub.f32 	%f89, %f41, %f88;
	div.rn.f32 	%f90, %f89, %f39;
	mul.f32 	%f91, %f90, 0f3FFF381D;
	cvt.f64.f32 	%fd10, %f91;
	cvt.f64.f32 	%fd11, %f116;
	fma.rn.f64 	%fd12, %fd11, 0dBFEFCE0740000000, %fd10;
	cvt.rn.f32.f64 	%f116, %fd12;
$L__BB3_51:
	add.s32 	%r82, %r108, %r71;
	st.shared.f32 	[%r82], %f116;
	bra.uni 	$L__BB3_61;
$L__BB3_52:
	setp.eq.s32 	%p43, %r35, 2;
	@%p43 bra 	$L__BB3_58;
	setp.eq.s32 	%p44, %r35, 1;
	@%p44 bra 	$L__BB3_56;
	setp.ne.s32 	%p45, %r35, 0;
	@%p45 bra 	$L__BB3_60;
	mul.f32 	%f106, %f37, %f40;
	fma.rn.f32 	%f107, %f36, %f38, %f106;
	sub.f32 	%f108, %f41, %f107;
	div.rn.f32 	%f116, %f108, %f39;
	bra.uni 	$L__BB3_60;
$L__BB3_56:
	setp.ne.s32 	%p47, %r25, 0;
	@%p47 bra 	$L__BB3_60;
	mul.f32 	%f103, %f37, %f40;
	fma.rn.f32 	%f104, %f36, %f38, %f103;
	sub.f32 	%f105, %f41, %f104;
	div.rn.f32 	%f116, %f105, %f39;
	bra.uni 	$L__BB3_60;
$L__BB3_58:
	setp.ne.s32 	%p46, %r25, 0;
	@%p46 bra 	$L__BB3_60;
	mul.f32 	%f98, %f37, %f40;
	fma.rn.f32 	%f99, %f36, %f38, %f98;
	sub.f32 	%f100, %f41, %f99;
	div.rn.f32 	%f101, %f100, %f39;
	mul.f32 	%f102, %f101, 0f3FFF381D;
	cvt.f64.f32 	%fd13, %f102;
	cvt.f64.f32 	%fd14, %f116;
	fma.rn.f64 	%fd15, %fd14, 0dBFEFCE0740000000, %fd13;
	cvt.rn.f32.f64 	%f116, %fd15;
$L__BB3_60:
	add.s32 	%r84, %r108, %r71;
	st.shared.f32 	[%r84], %f116;
$L__BB3_61:
	bar.sync 	0;
	add.s32 	%r106, %r106, 1;
	setp.ne.s32 	%p48, %r106, -1;
	mov.u32 	%r107, %r109;
	@%p48 bra 	$L__BB3_41;
$L__BB3_62:
	shl.b32 	%r85, %r2, 30;
	shr.s32 	%r86, %r85, 31;
	add.s32 	%r87, %r2, 1;
	shr.u32 	%r88, %r87, 1;
	and.b32  	%r89, %r86, %r1;
	add.s32 	%r90, %r89, %r88;
	shl.b32 	%r91, %r90, 2;
	add.s32 	%r92, %r109, %r91;
	ld.shared.f32 	%f109, [%r92];
	add.s64 	%rd47, %rd1, %rd45;
	st.global.f32 	[%rd47], %f109;
	not.b32 	%r93, %r88;
	add.s32 	%r94, %r1, %r93;
	add.s32 	%r95, %r94, %r89;
	shl.b32 	%r96, %r95, 2;
	add.s32 	%r97, %r109, %r96;
	ld.shared.f32 	%f110, [%r97];
	add.s64 	%rd48, %rd2, %rd45;
	st.global.f32 	[%rd48], %f110;
	ret;

}
	// .globl	_Z20_iterativeGpuDiamondPfS_PKfS1_S1_S1_ii
.visible .entry _Z20_iterativeGpuDiamondPfS_PKfS1_S1_S1_ii(
	.param .u64 .ptr .align 1 _Z20_iterativeGpuDiamondPfS_PKfS1_S1_S1_ii_param_0,
	.param .u64 .ptr .align 1 _Z20_iterativeGpuDiamondPfS_PKfS1_S1_S1_ii_param_1,
	.param .u64 .ptr .align 1 _Z20_iterativeGpuDiamondPfS_PKfS1_S1_S1_ii_param_2,
	.param .u64 .ptr .align 1 _Z20_iterativeGpuDiamondPfS_PKfS1_S1_S1_ii_param_3,
	.param .u64 .ptr .align 1 _Z20_iterativeGpuDiamondPfS_PKfS1_S1_S1_ii_param_4,
	.param .u64 .ptr .align 1 _Z20_iterativeGpuDiamondPfS_PKfS1_S1_S1_ii_param_5,
	.param .u32 _Z20_iterativeGpuDiamondPfS_PKfS1_S1_S1_ii_param_6,
	.param .u32 _Z20_iterativeGpuDiamondPfS_PKfS1_S1_S1_ii_param_7
)
{
	.reg .pred 	%p<47>;
	.reg .b32 	%r<105>;
	.reg .b32 	%f<118>;
	.reg .b64 	%rd<40>;
	.reg .b64 	%fd<16>;

	ld.param.u64 	%rd13, [_Z20_iterativeGpuDiamondPfS_PKfS1_S1_S1_ii_param_0];
	ld.param.u64 	%rd14, [_Z20_iterativeGpuDiamondPfS_PKfS1_S1_S1_ii_param_1];
	ld.param.u64 	%rd15, [_Z20_iterativeGpuDiamondPfS_PKfS1_S1_S1_ii_param_2];
	ld.param.u64 	%rd16, [_Z20_iterativeGpuDiamondPfS_PKfS1_S1_S1_ii_param_3];
	ld.param.u64 	%rd17, [_Z20_iterativeGpuDiamondPfS_PKfS1_S1_S1_ii_param_4];
	ld.param.u64 	%rd18, [_Z20_iterativeGpuDiamondPfS_PKfS1_S1_S1_ii_param_5];
	ld.param.u32 	%r34, [_Z20_iterativeGpuDiamondPfS_PKfS1_S1_S1_ii_param_6];
	ld.param.u32 	%r35, [_Z20_iterativeGpuDiamondPfS_PKfS1_S1_S1_ii_param_7];
	cvta.to.global.u64 	%rd19, %rd15;
	cvta.to.global.u64 	%rd20, %rd18;
	cvta.to.global.u64 	%rd21, %rd17;
	cvta.to.global.u64 	%rd1, %rd16;
	cvta.to.global.u64 	%rd22, %rd14;
	cvta.to.global.u64 	%rd23, %rd13;
	mov.u32 	%r1, %ntid.x;
	mov.u32 	%r36, %ctaid.x;
	mul.lo.s32 	%r37, %r1, %r36;
	mul.wide.s32 	%rd24, %r37, 4;
	add.s64 	%rd2, %rd23, %rd24;
	add.s64 	%rd3, %rd22, %rd24;
	add.s64 	%rd4, %rd19, %rd24;
	add.s64 	%rd5, %rd21, %rd24;
	add.s64 	%rd6, %rd20, %rd24;
	mov.u32 	%r2, %tid.x;
	add.s32 	%r3, %r37, %r2;
	add.s32 	%r4, %r1, -1;
	setp.eq.s32 	%p1, %r2, %r4;
	@%p1 bra 	$L__BB4_2;
	shl.b32 	%r38, %r2, 30;
	shr.s32 	%r39, %r38, 31;
	mul.wide.u32 	%rd25, %r2, 4;
	add.s64 	%rd26, %rd2, %rd25;
	ld.global.f32 	%f50, [%rd26];
	add.s32 	%r40, %r2, %r1;
	add.s32 	%r41, %r40, 1;
	shr.u32 	%r42, %r41, 1;
	not.b32 	%r43, %r42;
	add.s32 	%r44, %r1, %r43;
	and.b32  	%r45, %r39, %r1;
	add.s32 	%r46, %r44, %r45;
	shl.b32 	%r47, %r46, 2;
	mov.u32 	%r48, sharedMemory;
	add.s32 	%r49, %r48, %r47;
	st.shared.f32 	[%r49], %f50;
	add.s64 	%rd27, %rd3, %rd25;
	ld.global.f32 	%f51, [%rd27];
	add.s32 	%r50, %r42, %r45;
	shl.b32 	%r51, %r50, 2;
	add.s32 	%r52, %r48, %r51;
	st.shared.f32 	[%r52], %f51;
$L__BB4_2:
	shl.b32 	%r54, %r1, 2;
	mov.u32 	%r96, sharedMemory;
	add.s32 	%r104, %r96, %r54;
	shr.u32 	%r6, %r1, 1;
	setp.lt.u32 	%p2, %r1, 2;
	mov.u32 	%r97, %r104;
	@%p2 bra 	$L__BB4_25;
	add.s32 	%r7, %r34, -1;
	mul.wide.u32 	%rd28, %r2, 4;
	add.s64 	%rd7, %rd5, %rd28;
	add.s64 	%rd8, %rd6, %rd28;
	and.b32  	%r8, %r3, -2147483647;
	and.b32  	%r9, %r3, 1;
	mov.u32 	%r96, sharedMemory;
	add.s32 	%r57, %r2, -1;
	add.s64 	%rd30, %rd1, %rd28;
	mov.u32 	%r93, %r6;
	mov.u32 	%r97, %r104;
$L__BB4_4:
	mov.u32 	%r12, %r96;
	mov.u32 	%r11, %r97;
	mov.u32 	%r10, %r93;
	add.s32 	%r58, %r1, -2;
	setp.ge.u32 	%p3, %r57, %r58;
	setp.ge.u32 	%p4, %r10, %r6;
	or.pred  	%p5, %p4, %p3;
	selp.b32 	%r96, %r12, %r11, %p4;
	selp.b32 	%r97, %r11, %r12, %p4;
	@%p5 bra 	$L__BB4_24;
	setp.eq.s32 	%p6, %r3, %r7;
	setp.eq.s32 	%p7, %r3, 0;
	shl.b32 	%r59, %r2, 2;
	add.s32 	%r60, %r12, %r59;
	ld.shared.f32 	%f1, [%r60+-4];
	ld.shared.f32 	%f111, [%r60];
	ld.shared.f32 	%f52, [%r60+4];
	selp.f32 	%f3, 0f00000000, %f1, %p7;
	selp.f32 	%f4, 0f00000000, %f52, %p6;
	ld.global.f32 	%f5, [%rd30];
	ld.global.f32 	%f6, [%rd7];
	ld.global.f32 	%f7, [%rd8];
	add.s64 	%rd31, %rd4, %rd28;
	ld.global.f32 	%f8, [%rd31];
	and.b32  	%r61, %r10, 1;
	setp.eq.b32 	%p8, %r61, 1;
	not.pred 	%p9, %p8;
	@%p9 bra 	$L__BB4_15;
	setp.eq.s32 	%p10, %r35, 2;
	@%p10 bra 	$L__BB4_12;
	setp.eq.s32 	%p11, %r35, 1;
	@%p11 bra 	$L__BB4_10;
	setp.ne.s32 	%p12, %r35, 0;
	@%p12 bra 	$L__BB4_14;
	mul.f32 	%f61, %f4, %f7;
	fma.rn.f32 	%f62, %f3, %f5, %f61;
	sub.f32 	%f63, %f8, %f62;
	div.rn.f32 	%f111, %f63, %f6;
	bra.uni 	$L__BB4_14;
$L__BB4_10:
	setp.ne.s32 	%p14, %r8, 1;
	@%p14 bra 	$L__BB4_14;
	mul.f32 	%f58, %f4, %f7;
	fma.rn.f32 	%f59, %f1, %f5, %f58;
	sub.f32 	%f60, %f8, %f59;
	div.rn.f32 	%f111, %f60, %f6;
	bra.uni 	$L__BB4_14;
$L__BB4_12:
	setp.ne.s32 	%p13, %r8, 1;
	@%p13 bra 	$L__BB4_14;
	mul.f32 	%f53, %f4, %f7;
	fma.rn.f32 	%f54, %f1, %f5, %f53;
	sub.f32 	%f55, %f8, %f54;
	div.rn.f32 	%f56, %f55, %f6;
	mul.f32 	%f57, %f56, 0f3FFF381D;
	cvt.f64.f32 	%fd1, %f57;
	cvt.f64.f32 	%fd2, %f111;
	fma.rn.f64 	%fd3, %fd2, 0dBFEFCE0740000000, %fd1;
	cvt.rn.f32.f64 	%f111, %fd3;
$L__BB4_14:
	shl.b32 	%r62, %r2, 2;
	add.s32 	%r63, %r11, %r62;
	st.shared.f32 	[%r63], %f111;
	mov.u32 	%r96, %r11;
	mov.u32 	%r97, %r12;
	bra.uni 	$L__BB4_24;
$L__BB4_15:
	setp.eq.s32 	%p15, %r35, 2;
	@%p15 bra 	$L__BB4_21;
	setp.eq.s32 	%p16, %r35, 1;
	@%p16 bra 	$L__BB4_19;
	setp.ne.s32 	%p17, %r35, 0;
	@%p17 bra 	$L__BB4_23;
	mul.f32 	%f72, %f4, %f7;
	fma.rn.f32 	%f73, %f3, %f5, %f72;
	sub.f32 	%f74, %f8, %f73;
	div.rn.f32 	%f111, %f74, %f6;
	bra.uni 	$L__BB4_23;
$L__BB4_19:
	setp.ne.s32 	%p19, %r9, 0;
	@%p19 bra 	$L__BB4_23;
	mul.f32 	%f69, %f4, %f7;
	fma.rn.f32 	%f70, %f3, %f5, %f69;
	sub.f32 	%f71, %f8, %f70;
	div.rn.f32 	%f111, %f71, %f6;
	bra.uni 	$L__BB4_23;
$L__BB4_21:
	setp.ne.s32 	%p18, %r9, 0;
	@%p18 bra 	$L__BB4_23;
	mul.f32 	%f64, %f4, %f7;
	fma.rn.f32 	%f65, %f3, %f5, %f64;
	sub.f32 	%f66, %f8, %f65;
	div.rn.f32 	%f67, %f66, %f6;
	mul.f32 	%f68, %f67, 0f3FFF381D;
	cvt.f64.f32 	%fd4, %f68;
	cvt.f64.f32 	%fd5, %f111;
	fma.rn.f64 	%fd6, %fd5, 0dBFEFCE0740000000, %fd4;
	cvt.rn.f32.f64 	%f111, %fd6;
$L__BB4_23:
	shl.b32 	%r64, %r2, 2;
	add.s32 	%r65, %r11, %r64;
	st.shared.f32 	[%r65], %f111;
	mov.u32 	%r96, %r11;
	mov.u32 	%r97, %r12;
$L__BB4_24:
	bar.sync 	0;
	add.s32 	%r93, %r10, -1;
	setp.gt.s32 	%p20, %r10, 1;
	@%p20 bra 	$L__BB4_4;
$L__BB4_25:
	setp.ne.s32 	%p21, %r2, 0;
	shl.b32 	%r66, %r2, 2;
	add.s32 	%r20, %r96, %r66;
	@%p21 bra 	$L__BB4_27;
	mul.wide.u32 	%rd32, %r4, 4;
	add.s64 	%rd33, %rd2, %rd32;
	ld.global.f32 	%f113, [%rd33];
	bra.uni 	$L__BB4_28;
$L__BB4_27:
	ld.shared.f32 	%f113, [%r20+-4];
$L__BB4_28:
	setp.ne.s32 	%p22, %r2, %r4;
	ld.shared.f32 	%f115, [%r20];
	@%p22 bra 	$L__BB4_30;
	mul.wide.u32 	%rd34, %r2, 4;
	add.s64 	%rd35, %rd3, %rd34;
	ld.global.f32 	%f114, [%rd35];
	bra.uni 	$L__BB4_31;
$L__BB4_30:
	ld.shared.f32 	%f114, [%r20+4];
$L__BB4_31:
	setp.eq.s32 	%p23, %r3, 0;
	selp.f32 	%f24, 0f00000000, %f113, %p23;
	add.s32 	%r21, %r34, -1;
	setp.eq.s32 	%p24, %r3, %r21;
	selp.f32 	%f25, 0f00000000, %f114, %p24;
	mul.wide.u32 	%rd36, %r2, 4;
	add.s64 	%rd9, %rd1, %rd36;
	ld.global.f32 	%f26, [%rd9];
	add.s64 	%rd10, %rd5, %rd36;
	ld.global.f32 	%f27, [%rd10];
	add.s64 	%rd11, %rd6, %rd36;
	ld.global.f32 	%f28, [%rd11];
	add.s64 	%rd12, %rd4, %rd36;
	ld.global.f32 	%f29, [%rd12];
	setp.eq.s32 	%p25, %r35, 2;
	@%p25 bra 	$L__BB4_37;
	setp.eq.s32 	%p26, %r35, 1;
	@%p26 bra 	$L__BB4_35;
	setp.ne.s32 	%p27, %r35, 0;
	@%p27 bra 	$L__BB4_39;
	mul.f32 	%f83, %f25, %f28;
	fma.rn.f32 	%f84, %f24, %f26, %f83;
	sub.f32 	%f85, %f29, %f84;
	div.rn.f32 	%f115, %f85, %f27;
	bra.uni 	$L__BB4_39;
$L__BB4_35:
	and.b32  	%r67, %r3, 1;
	setp.eq.b32 	%p28, %r67, 1;
	@%p28 bra 	$L__BB4_37;
	mul.f32 	%f80, %f25, %f28;
	fma.rn.f32 	%f81, %f24, %f26, %f80;
	sub.f32 	%f82, %f29, %f81;
	div.rn.f32 	%f115, %f82, %f27;
	bra.uni 	$L__BB4_39;
$L__BB4_37:
	and.b32  	%r68, %r3, 1;
	setp.eq.b32 	%p29, %r68, 1;
	@%p29 bra 	$L__BB4_39;
	mul.f32 	%f75, %f25, %f28;
	fma.rn.f32 	%f76, %f24, %f26, %f75;
	sub.f32 	%f77, %f29, %f76;
	div.rn.f32 	%f78, %f77, %f27;
	mul.f32 	%f79, %f78, 0f3FFF381D;
	cvt.f64.f32 	%fd7, %f79;
	cvt.f64.f32 	%fd8, %f115;
	fma.rn.f64 	%fd9, %fd8, 0dBFEFCE0740000000, %fd7;
	cvt.rn.f32.f64 	%f115, %fd9;
$L__BB4_39:
	add.s32 	%r70, %r97, %r66;
	st.shared.f32 	[%r70], %f115;
	setp.lt.u32 	%p30, %r1, 4;
	@%p30 bra 	$L__BB4_62;
	add.s32 	%r22, %r1, -2;
	add.s32 	%r23, %r2, -1;
	and.b32  	%r24, %r3, -2147483647;
	and.b32  	%r25, %r3, 1;
	neg.s32 	%r101, %r6;
	mov.u32 	%r103, sharedMemory;
	mov.b32 	%r100, 0;
	mov.u32 	%r102, %r104;
$L__BB4_41:
	mov.u32 	%r104, %r103;
	mov.u32 	%r103, %r102;
	setp.ge.u32 	%p31, %r23, %r22;
	add.s32 	%r100, %r100, 1;
	@%p31 bra 	$L__BB4_61;
	setp.eq.s32 	%p32, %r3, %r21;
	setp.eq.s32 	%p33, %r3, 0;
	add.s32 	%r74, %r104, %r66;
	ld.shared.f32 	%f34, [%r74+-4];
	ld.shared.f32 	%f116, [%r74];
	ld.shared.f32 	%f86, [%r74+4];
	selp.f32 	%f36, 0f00000000, %f34, %p33;
	selp.f32 	%f37, 0f00000000, %f86, %p32;
	ld.global.f32 	%f38, [%rd9];
	ld.global.f32 	%f39, [%rd10];
	ld.global.f32 	%f40, [%rd11];
	ld.global.f32 	%f41, [%rd12];
	and.b32  	%r75, %r100, 1;
	setp.eq.b32 	%p34, %r75, 1;
	not.pred 	%p35, %p34;
	@%p35 bra 	$L__BB4_52;
	setp.eq.s32 	%p36, %r35, 2;
	@%p36 bra 	$L__BB4_49;
	setp.eq.s32 	%p37, %r35, 1;
	@%p37 bra 	$L__BB4_47;
	setp.ne.s32 	%p38, %r35, 0;
	@%p38 bra 	$L__BB4_51;
	mul.f32 	%f95, %f37, %f40;
	fma.rn.f32 	%f96, %f36, %f38, %f95;
	sub.f32 	%f97, %f41, %f96;
	div.rn.f32 	%f116, %f97, %f39;
	bra.uni 	$L__BB4_51;
$L__BB4_47:
	setp.ne.s32 	%p40, %r24, 1;
	@%p40 bra 	$L__BB4_51;
	mul.f32 	%f92, %f37, %f40;
	fma.rn.f32 	%f93, %f34, %f38, %f92;
	sub.f32 	%f94, %f41, %f93;
	div.rn.f32 	%f116, %f94, %f39;
	bra.uni 	$L__BB4_51;
$L__BB4_49:
	setp.ne.s32 	%p39, %r24, 1;
	@%p39 bra 	$L__BB4_51;
	mul.f32 	%f87, %f37, %f40;
	fma.rn.f32 	%f88, %f34, %f38, %f87;
	sub.f32 	%f89, %f41, %f88;
	div.rn.f32 	%f90, %f89, %f39;
	mul.f32 	%f91, %f90, 0f3FFF381D;
	cvt.f64.f32 	%fd10, %f91;
	cvt.f64.f32 	%fd11, %f116;
	fma.rn.f64 	%fd12, %fd11, 0dBFEFCE0740000000, %fd10;
	cvt.rn.f32.f64 	%f116, %fd12;
$L__BB4_51:
	add.s32 	%r77, %r103, %r66;
	st.shared.f32 	[%r77], %f116;
	bra.uni 	$L__BB4_61;
$L__BB4_52:
	setp.eq.s32 	%p41, %r35, 2;
	@%p41 bra 	$L__BB4_58;
	setp.eq.s32 	%p42, %r35, 1;
	@%p42 bra 	$L__BB4_56;
	setp.ne.s32 	%p43, %r35, 0;
	@%p43 bra 	$L__BB4_60;
	mul.f32 	%f106, %f37, %f40;
	fma.rn.f32 	%f107, %f36, %f38, %f106;
	sub.f32 	%f108, %f41, %f107;
	div.rn.f32 	%f116, %f108, %f39;
	bra.uni 	$L__BB4_60;
$L__BB4_56:
	setp.ne.s32 	%p45, %r25, 0;
	@%p45 bra 	$L__BB4_60;
	mul.f32 	%f103, %f37, %f40;
	fma.rn.f32 	%f104, %f36, %f38, %f103;
	sub.f32 	%f105, %f41, %f104;
	div.rn.f32 	%f116, %f105, %f39;
	bra.uni 	$L__BB4_60;
$L__BB4_58:
	setp.ne.s32 	%p44, %r25, 0;
	@%p44 bra 	$L__BB4_60;
	mul.f32 	%f98, %f37, %f40;
	fma.rn.f32 	%f99, %f36, %f38, %f98;
	sub.f32 	%f100, %f41, %f99;
	div.rn.f32 	%f101, %f100, %f39;
	mul.f32 	%f102, %f101, 0f3FFF381D;
	cvt.f64.f32 	%fd13, %f102;
	cvt.f64.f32 	%fd14, %f116;
	fma.rn.f64 	%fd15, %fd14, 0dBFEFCE0740000000, %fd13;
	cvt.rn.f32.f64 	%f116, %fd15;
$L__BB4_60:
	add.s32 	%r79, %r103, %r66;
	st.shared.f32 	[%r79], %f116;
$L__BB4_61:
	bar.sync 	0;
	add.s32 	%r101, %r101, 1;
	setp.ne.s32 	%p46, %r101, -1;
	mov.u32 	%r102, %r104;
	@%p46 bra 	$L__BB4_41;
$L__BB4_62:
	shl.b32 	%r80, %r2, 30;
	shr.s32 	%r81, %r80, 31;
	add.s32 	%r82, %r2, 1;
	shr.u32 	%r83, %r82, 1;
	and.b32  	%r84, %r81, %r1;
	add.s32 	%r85, %r84, %r83;
	shl.b32 	%r86, %r85, 2;
	add.s32 	%r87, %r104, %r86;
	ld.shared.f32 	%f109, [%r87];
	add.s64 	%rd38, %rd2, %rd36;
	st.global.f32 	[%rd38], %f109;
	not.b32 	%r88, %r83;
	add.s32 	%r89, %r1, %r88;
	add.s32 	%r90, %r89, %r84;
	shl.b32 	%r91, %r90, 2;
	add.s32 	%r92, %r104, %r91;
	ld.shared.f32 	%f110, [%r92];
	add.s64 	%rd39, %rd3, %rd36;
	st.global.f32 	[%rd39], %f110;
	ret;

}


// ===== COMPILED SASS (sm_100) =====

	.target	sm_100

	.elftype	@"ET_EXEC"


//--------------------- .note.nv.tkinfo           --------------------------
	.section	.note.nv.tkinfo,"",@"SHT_NOTE"
	.sectionflags	@"SHF_NOTE_NV_TKINFO"
	.tkinfo
        /*0018*/ 	.word	0x00000002
        /*0030*/ 	.string	""
        /*0030*/ 	.string	"ptxas"
        /*0030*/ 	.string	"Cuda compilation tools, release 13.0, V13.0.88"
        /*0030*/ 	.string	"Build cuda_13.0.r13.0/compiler.36424714_0"
        /*0030*/ 	.string	"-arch sm_100 -m 64 "



//--------------------- .note.nv.cuinfo           --------------------------
	.section	.note.nv.cuinfo,"",@"SHT_NOTE"
	.sectionflags	@"SHF_NOTE_NV_CUINFO"
        /*0018*/ 	.short	0x0002
        /*001a*/ 	.short	0x0064
        /*001c*/ 	.short	0x0082
	.zero		2


//--------------------- .nv.info                  --------------------------
	.section	.nv.info,"",@"SHT_CUDA_INFO"
	.align	4


	//----- nvinfo : EIATTR_REGCOUNT
	.align		4
        /*0000*/ 	.byte	0x04, 0x2f
        /*0002*/ 	.short	(.L_1 - .L_0)
	.align		4
.L_0:
        /*0004*/ 	.word	index@(_Z29_iterativeGpuClassicIterationPfPKfS1_S1_S1_S1_iii)
        /*0008*/ 	.word	0x00000013


	//----- nvinfo : EIATTR_FRAME_SIZE
	.align		4
.L_1:
        /*000c*/ 	.byte	0x04, 0x11
        /*000e*/ 	.short	(.L_3 - .L_2)
	.align		4
.L_2:
        /*0010*/ 	.word	index@($__internal_4_$__cuda_sm3x_div_rn_noftz_f32_slowpath)
        /*0014*/ 	.word	0x00000000


	//----- nvinfo : EIATTR_FRAME_SIZE
	.align		4
.L_3:
        /*0018*/ 	.byte	0x04, 0x11
        /*001a*/ 	.short	(.L_5 - .L_4)
	.align		4
.L_4:
        /*001c*/ 	.word	index@(_Z29_iterativeGpuClassicIterationPfPKfS1_S1_S1_S1_iii)
        /*0020*/ 	.word	0x00000000


	//----- nvinfo : EIATTR_REGCOUNT
	.align		4
.L_5:
        /*0024*/ 	.byte	0x04, 0x2f
        /*0026*/ 	.short	(.L_7 - .L_6)
	.align		4
.L_6:
        /*0028*/ 	.word	index@(_Z26_iterativeGpuUpperTrianglePfS_PKfS1_S1_S1_S1_ii)
        /*002c*/ 	.word	0x00000020


	//----- nvinfo : EIATTR_FRAME_SIZE
	.align		4
.L_7:
        /*0030*/ 	.byte	0x04, 0x11
        /*0032*/ 	.short	(.L_9 - .L_8)
	.align		4
.L_8:
        /*0034*/ 	.word	index@($__internal_3_$__cuda_sm3x_div_rn_noftz_f32_slowpath)
        /*0038*/ 	.word	0x00000000


	//----- nvinfo : EIATTR_FRAME_SIZE
	.align		4
.L_9:
        /*003c*/ 	.byte	0x04, 0x11
        /*003e*/ 	.short	(.L_11 - .L_10)
	.align		4
.L_10:
        /*0040*/ 	.word	index@(_Z26_iterativeGpuUpperTrianglePfS_PKfS1_S1_S1_S1_ii)
        /*0044*/ 	.word	0x00000000


	//----- nvinfo : EIATTR_REGCOUNT
	.align		4
.L_11:
        /*0048*/ 	.byte	0x04, 0x2f
        /*004a*/ 	.short	(.L_13 - .L_12)
	.align		4
.L_12:
        /*004c*/ 	.word	index@(_Z26_iterativeGpuLowerTrianglePfS_S_S_S_S_S_ii)
        /*0050*/ 	.word	0x00000020


	//----- nvinfo : EIATTR_FRAME_SIZE
	.align		4
.L_13:
        /*0054*/ 	.byte	0x04, 0x11
        /*0056*/ 	.short	(.L_15 - .L_14)
	.align		4
.L_14:
        /*0058*/ 	.word	index@($__internal_2_$__cuda_sm3x_div_rn_noftz_f32_slowpath)
        /*005c*/ 	.word	0x00000000


	//----- nvinfo : EIATTR_FRAME_SIZE
	.align		4
.L_15:
        /*0060*/ 	.byte	0x04, 0x11
        /*0062*/ 	.short	(.L_17 - .L_16)
	.align		4
.L_16:
        /*0064*/ 	.word	index@(_Z26_iterativeGpuLowerTrianglePfS_S_S_S_S_S_ii)
        /*0068*/ 	.word	0x00000000


	//----- nvinfo : EIATTR_REGCOUNT
	.align		4
.L_17:
        /*006c*/ 	.byte	0x04, 0x2f
        /*006e*/ 	.short	(.L_19 - .L_18)
	.align		4
.L_18:
        /*0070*/ 	.word	index@(_Z27_iterativeGpuShiftedDiamondPfS_S_S_S_S_ii)
        /*0074*/ 	.word	0x00000024


	//----- nvinfo : EIATTR_FRAME_SIZE
	.align		4
.L_19:
        /*0078*/ 	.byte	0x04, 0x11
        /*007a*/ 	.short	(.L_21 - .L_20)
	.align		4
.L_20:
        /*007c*/ 	.word	index@($__internal_1_$__cuda_sm3x_div_rn_noftz_f32_slowpath)
        /*0080*/ 	.word	0x00000000


	//----- nvinfo : EIATTR_FRAME_SIZE
	.align		4
.L_21:
        /*0084*/ 	.byte	0x04, 0x11
        /*0086*/ 	.short	(.L_23 - .L_22)
	.align		4
.L_22:
        /*0088*/ 	.word	index@(_Z27_iterativeGpuShiftedDiamondPfS_S_S_S_S_ii)
        /*008c*/ 	.word	0x00000000


	//----- nvinfo : EIATTR_REGCOUNT
	.align		4
.L_23:
        /*0090*/ 	.byte	0x04, 0x2f
        /*0092*/ 	.short	(.L_25 - .L_24)
	.align		4
.L_24:
        /*0094*/ 	.word	index@(_Z20_iterativeGpuDiamondPfS_PKfS1_S1_S1_ii)
        /*0098*/ 	.word	0x0000001d


	//----- nvinfo : EIATTR_FRAME_SIZE
	.align		4
.L_25:
        /*009c*/ 	.byte	0x04, 0x11
        /*009e*/ 	.short	(.L_27 - .L_26)
	.align		4
.L_26:
        /*00a0*/ 	.word	index@($__internal_0_$__cuda_sm3x_div_rn_noftz_f32_slowpath)
        /*00a4*/ 	.word	0x00000000


	//----- nvinfo : EIATTR_FRAME_SIZE
	.align		4
.L_27:
        /*00a8*/ 	.byte	0x04, 0x11
        /*00aa*/ 	.short	(.L_29 - .L_28)
	.align		4
.L_28:
        /*00ac*/ 	.word	index@(_Z20_iterativeGpuDiamondPfS_PKfS1_S1_S1_ii)
        /*00b0*/ 	.word	0x00000000


	//----- nvinfo : EIATTR_MIN_STACK_SIZE
	.align		4
.L_29:
        /*00b4*/ 	.byte	0x04, 0x12
        /*00b6*/ 	.short	(.L_31 - .L_30)
	.align		4
.L_30:
        /*00b8*/ 	.word	index@(_Z20_iterativeGpuDiamondPfS_PKfS1_S1_S1_ii)
        /*00bc*/ 	.word	0x00000000


	//----- nvinfo : EIATTR_MIN_STACK_SIZE
	.align		4
.L_31:
        /*00c0*/ 	.byte	0x04, 0x12
        /*00c2*/ 	.short	(.L_33 - .L_32)
	.align		4
.L_32:
        /*00c4*/ 	.word	index@(_Z27_iterativeGpuShiftedDiamondPfS_S_S_S_S_ii)
        /*00c8*/ 	.word	0x00000000


	//----- nvinfo : EIATTR_MIN_STACK_SIZE
	.align		4
.L_33:
        /*00cc*/ 	.byte	0x04, 0x12
        /*00ce*/ 	.short	(.L_35 - .L_34)
	.align		4
.L_34:
        /*00d0*/ 	.word	index@(_Z26_iterativeGpuLowerTrianglePfS_S_S_S_S_S_ii)
        /*00d4*/ 	.word	0x00000000


	//----- nvinfo : EIATTR_MIN_STACK_SIZE
	.align		4
.L_35:
        /*00d8*/ 	.byte	0x04, 0x12
        /*00da*/ 	.short	(.L_37 - .L_36)
	.align		4
.L_36:
        /*00dc*/ 	.word	index@(_Z26_iterativeGpuUpperTrianglePfS_PKfS1_S1_S1_S1_ii)
        /*00e0*/ 	.word	0x00000000


	//----- nvinfo : EIATTR_MIN_STACK_SIZE
	.align		4
.L_37:
        /*00e4*/ 	.byte	0x04, 0x12
        /*00e6*/ 	.short	(.L_39 - .L_38)
	.align		4
.L_38:
        /*00e8*/ 	.word	index@(_Z29_iterativeGpuClassicIterationPfPKfS1_S1_S1_S1_iii)
        /*00ec*/ 	.word	0x00000000
.L_39:


//--------------------- .nv.compat                --------------------------
	.section	.nv.compat,"",@"SHT_CUDA_COMPAT_INFO"
	.align	4
        /*0000*/ 	.byte	0x02, 0x09, 0x00, 0x00, 0x02, 0x02, 0x01, 0x00, 0x02, 0x05, 0x05, 0x00, 0x03, 0x07, 0x01, 0x01
        /*0010*/ 	.byte	0x02, 0x03, 0x00, 0x00, 0x02, 0x06, 0x01, 0x00, 0x04, 0x0b, 0x08, 0x00, 0x01, 0x00, 0x00, 0x00
        /*0020*/ 	.byte	0x00, 0x00, 0x00, 0x00


//--------------------- .nv.info._Z20_iterativeGpuDiamondPfS_PKfS1_S1_S1_ii --------------------------
	.section	.nv.info._Z20_iterativeGpuDiamondPfS_PKfS1_S1_S1_ii,"",@"SHT_CUDA_INFO"
	.sectionflags	@""
	.align	4


	//----- nvinfo : EIATTR_CUDA_API_VERSION
	.align		4
        /*0000*/ 	.byte	0x04, 0x37
        /*0002*/ 	.short	(.L_41 - .L_40)
.L_40:
        /*0004*/ 	.word	0x00000082


	//----- nvinfo : EIATTR_KPARAM_INFO
	.align		4
.L_41:
        /*0008*/ 	.byte	0x04, 0x17
        /*000a*/ 	.short	(.L_43 - .L_42)
.L_42:
        /*000c*/ 	.word	0x00000000
        /*0010*/ 	.short	0x0007
        /*0012*/ 	.short	0x0034
        /*0014*/ 	.byte	0x00, 0xf0, 0x11, 0x00


	//----- nvinfo : EIATTR_KPARAM_INFO
	.align		4
.L_43:
        /*0018*/ 	.byte	0x04, 0x17
        /*001a*/ 	.short	(.L_45 - .L_44)
.L_44:
        /*001c*/ 	.word	0x00000000
        /*0020*/ 	.short	0x0006
        /*0022*/ 	.short	0x0030
        /*0024*/ 	.byte	0x00, 0xf0, 0x11, 0x00


	//----- nvinfo : EIATTR_KPARAM_INFO
	.align		4
.L_45:
        /*0028*/ 	.byte	0x04, 0x17
        /*002a*/ 	.short	(.L_47 - .L_46)
.L_46:
        /*002c*/ 	.word	0x00000000
        /*0030*/ 	.short	0x0005
        /*0032*/ 	.short	0x0028
        /*0034*/ 	.byte	0x00, 0xf5, 0x21, 0x00


	//----- nvinfo : EIATTR_KPARAM_INFO
	.align		4
.L_47:
        /*0038*/ 	.byte	0x04, 0x17
        /*003a*/ 	.short	(.L_49 - .L_48)
.L_48:
        /*003c*/ 	.word	0x00000000
        /*0040*/ 	.short	0x0004
        /*0042*/ 	.short	0x0020
        /*0044*/ 	.byte	0x00, 0xf5, 0x21, 0x00


	//----- nvinfo : EIATTR_KPARAM_INFO
	.align		4
.L_49:
        /*0048*/ 	.byte	0x04, 0x17
        /*004a*/ 	.short	(.L_51 - .L_50)
.L_50:
        /*004c*/ 	.word	0x00000000
        /*0050*/ 	.short	0x0003
        /*0052*/ 	.short	0x0018
        /*0054*/ 	.byte	0x00, 0xf5, 0x21, 0x00


	//----- nvinfo : EIATTR_KPARAM_INFO
	.align		4
.L_51:
        /*0058*/ 	.byte	0x04, 0x17
        /*005a*/ 	.short	(.L_53 - .L_52)
.L_52:
        /*005c*/ 	.word	0x00000000
        /*0060*/ 	.short	0x0002
        /*0062*/ 	.short	0x0010
        /*0064*/ 	.byte	0x00, 0xf5, 0x21, 0x00


	//----- nvinfo : EIATTR_KPARAM_INFO
	.align		4
.L_53:
        /*0068*/ 	.byte	0x04, 0x17
        /*006a*/ 	.short	(.L_55 - .L_54)
.L_54:
        /*006c*/ 	.word	0x00000000
        /*0070*/ 	.short	0x0001
        /*0072*/ 	.short	0x0008
        /*0074*/ 	.byte	0x00, 0xf5, 0x21, 0x00


	//----- nvinfo : EIATTR_KPARAM_INFO
	.align		4
.L_55:
        /*0078*/ 	.byte	0x04, 0x17
        /*007a*/ 	.short	(.L_57 - .L_56)
.L_56:
        /*007c*/ 	.word	0x00000000
        /*0080*/ 	.short	0x0000
        /*0082*/ 	.short	0x0000
        /*0084*/ 	.byte	0x00, 0xf5, 0x21, 0x00


	//----- nvinfo : EIATTR_SPARSE_MMA_MASK
	.align		4
.L_57:
        /*0088*/ 	.byte	0x03, 0x50
        /*008a*/ 	.short	0x0000


	//----- nvinfo : EIATTR_MAXREG_COUNT
	.align		4
        /*008c*/ 	.byte	0x03, 0x1b
        /*008e*/ 	.short	0x00ff


	//----- nvinfo : EIATTR_NUM_BARRIERS
	.align		4
        /*0090*/ 	.byte	0x02, 0x4c
        /*0092*/ 	.byte	0x01
	.zero		1


	//----- nvinfo : EIATTR_MERCURY_ISA_VERSION
	.align		4
        /*0094*/ 	.byte	0x03, 0x5f
        /*0096*/ 	.short	0x0101


	//----- nvinfo : EIATTR_INT_WARP_WIDE_INSTR_OFFSETS
	.align		4
        /*0098*/ 	.byte	0x04, 0x31
        /*009a*/ 	.short	(.L_59 - .L_58)


	//   ....[0]....
.L_58:
        /*009c*/ 	.word	0x00001000


	//----- nvinfo : EIATTR_VRC_CTA_INIT_COUNT
	.align		4
.L_59:
        /*00a0*/ 	.byte	0x02, 0x4a
	.zero		1
	.zero		1


	//----- nvinfo : EIATTR_EXIT_INSTR_OFFSETS
	.align		4
        /*00a4*/ 	.byte	0x04, 0x1c
        /*00a6*/ 	.short	(.L_61 - .L_60)


	//   ....[0]....
.L_60:
        /*00a8*/ 	.word	0x00002410


	//----- nvinfo : EIATTR_INDIRECT_BRANCH_TARGETS
	.align		4
.L_61:
        /*00ac*/ 	.byte	0x04, 0x34
        /*00ae*/ 	.short	(.L_63 - .L_62)


	//   ....[0]....
.L_62:
        /*00b0*/ 	.word	.L_x_242@srel
        /*00b4*/ 	.short	0x0
        /*00b6*/ 	.short	0x0
        /*00b8*/ 	.word	0x3
        /*00bc*/ 	.word	.L_x_243@srel
        /*00c0*/ 	.word	.L_x_244@srel
        /*00c4*/ 	.word	.L_x_245@srel


	//   ....[1]....
        /*00c8*/ 	.word	.L_x_246@srel
        /*00cc*/ 	.short	0x0
        /*00ce*/ 	.short	0x0
        /*00d0*/ 	.word	0x3
        /*00d4*/ 	.word	.L_x_247@srel
        /*00d8*/ 	.word	.L_x_248@srel
        /*00dc*/ 	.word	.L_x_249@srel


	//   ....[2]....
        /*00e0*/ 	.word	.L_x_250@srel
        /*00e4*/ 	.short	0x0
        /*00e6*/ 	.short	0x0
        /*00e8*/ 	.word	0x3
        /*00ec*/ 	.word	.L_x_251@srel
        /*00f0*/ 	.word	.L_x_252@srel
        /*00f4*/ 	.word	.L_x_253@srel


	//   ....[3]....
        /*00f8*/ 	.word	.L_x_254@srel
        /*00fc*/ 	.short	0x0
        /*00fe*/ 	.short	0x0
        /*0100*/ 	.word	0x3
        /*0104*/ 	.word	.L_x_255@srel
        /*0108*/ 	.word	.L_x_256@srel
        /*010c*/ 	.word	.L_x_257@srel


	//----- nvinfo : EIATTR_CRS_STACK_SIZE
	.align		4
.L_63:
        /*0110*/ 	.byte	0x04, 0x1e
        /*0112*/ 	.short	(.L_65 - .L_64)
.L_64:
        /*0114*/ 	.word	0x00000000


	//----- nvinfo : EIATTR_CBANK_PARAM_SIZE
	.align		4
.L_65:
        /*0118*/ 	.byte	0x03, 0x19
        /*011a*/ 	.short	0x0038


	//----- nvinfo : EIATTR_PARAM_CBANK
	.align		4
        /*011c*/ 	.byte	0x04, 0x0a
        /*011e*/ 	.short	(.L_67 - .L_66)
	.align		4
.L_66:
        /*0120*/ 	.word	index@(.nv.constant0._Z20_iterativeGpuDiamondPfS_PKfS1_S1_S1_ii)
        /*0124*/ 	.short	0x0380
        /*0126*/ 	.short	0x0038


	//----- nvinfo : EIATTR_SW_WAR
	.align		4
.L_67:
        /*0128*/ 	.byte	0x04, 0x36
        /*012a*/ 	.short	(.L_69 - .L_68)
.L_68:
        /*012c*/ 	.word	0x00000008
.L_69:


//--------------------- .nv.info._Z27_iterativeGpuShiftedDiamondPfS_S_S_S_S_ii --------------------------
	.section	.nv.info._Z27_iterativeGpuShiftedDiamondPfS_S_S_S_S_ii,"",@"SHT_CUDA_INFO"
	.sectionflags	@""
	.align	4


	//----- nvinfo : EIATTR_CUDA_API_VERSION
	.align		4
        /*0000*/ 	.byte	0x04, 0x37
        /*0002*/ 	.short	(.L_71 - .L_70)
.L_70:
        /*0004*/ 	.word	0x00000082


	//----- nvinfo : EIATTR_KPARAM_INFO
	.align		4
.L_71:
        /*0008*/ 	.byte	0x04, 0x17
        /*000a*/ 	.short	(.L_73 - .L_72)
.L_72:
        /*000c*/ 	.word	0x00000000
        /*0010*/ 	.short	0x0007
        /*0012*/ 	.short	0x0034
        /*0014*/ 	.byte	0x00, 0xf0, 0x11, 0x00


	//----- nvinfo : EIATTR_KPARAM_INFO
	.align		4
.L_73:
        /*0018*/ 	.byte	0x04, 0x17
        /*001a*/ 	.short	(.L_75 - .L_74)
.L_74:
        /*001c*/ 	.word	0x00000000
        /*0020*/ 	.short	0x0006
        /*0022*/ 	.short	0x0030
        /*0024*/ 	.byte	0x00, 0xf0, 0x11, 0x00


	//----- nvinfo : EIATTR_KPARAM_INFO
	.align		4
.L_75:
        /*0028*/ 	.byte	0x04, 0x17
        /*002a*/ 	.short	(.L_77 - .L_76)
.L_76:
        /*002c*/ 	.word	0x00000000
        /*0030*/ 	.short	0x0005
        /*0032*/ 	.short	0x0028
        /*0034*/ 	.byte	0x00, 0xf5, 0x21, 0x00


	//----- nvinfo : EIATTR_KPARAM_INFO
	.align		4
.L_77:
        /*0038*/ 	.byte	0x04, 0x17
        /*003a*/ 	.short	(.L_79 - .L_78)
.L_78:
        /*003c*/ 	.word	0x00000000
        /*0040*/ 	.short	0x0004
        /*0042*/ 	.short	0x0020
        /*0044*/ 	.byte	0x00, 0xf5, 0x21, 0x00


	//----- nvinfo : EIATTR_KPARAM_INFO
	.align		4
.L_79:
        /*0048*/ 	.byte	0x04, 0x17
        /*004a*/ 	.short	(.L_81 - .L_80)
.L_80:
        /*004c*/ 	.word	0x00000000
        /*0050*/ 	.short	0x0003
        /*0052*/ 	.short	0x0018
        /*0054*/ 	.byte	0x00, 0xf5, 0x21, 0x00


	//----- nvinfo : EIATTR_KPARAM_INFO
	.align		4
.L_81:
        /*0058*/ 	.byte	0x04, 0x17
        /*005a*/ 	.short	(.L_83 - .L_82)
.L_82:
        /*005c*/ 	.word	0x00000000
        /*0060*/ 	.short	0x0002
        /*0062*/ 	.short	0x0010
        /*0064*/ 	.byte	0x00, 0xf5, 0x21, 0x00


	//----- nvinfo : EIATTR_KPARAM_INFO
	.align		4
.L_83:
        /*0068*/ 	.byte	0x04, 0x17
        /*006a*/ 	.short	(.L_85 - .L_84)
.L_84:
        /*006c*/ 	.word	0x00000000
        /*0070*/ 	.short	0x0001
        /*0072*/ 	.short	0x0008
        /*0074*/ 	.byte	0x00, 0xf5, 0x21, 0x00


	//----- nvinfo : EIATTR_KPARAM_INFO
	.align		4
.L_85:
        /*0078*/ 	.byte	0x04, 0x17
        /*007a*/ 	.short	(.L_87 - .L_86)
.L_86:
        /*007c*/ 	.word	0x00000000
        /*0080*/ 	.short	0x0000
        /*0082*/ 	.short	0x0000
        /*0084*/ 	.byte	0x00, 0xf5, 0x21, 0x00


	//----- nvinfo : EIATTR_SPARSE_MMA_MASK
	.align		4
.L_87:
        /*0088*/ 	.byte	0x03, 0x50
        /*008a*/ 	.short	0x0000


	//----- nvinfo : EIATTR_MAXREG_COUNT
	.align		4
        /*008c*/ 	.byte	0x03, 0x1b
        /*008e*/ 	.short	0x00ff


	//----- nvinfo : EIATTR_NUM_BARRIERS
	.align		4
        /*0090*/ 	.byte	0x02, 0x4c
        /*0092*/ 	.byte	0x01
	.zero		1


	//----- nvinfo : EIATTR_MERCURY_ISA_VERSION
	.align		4
        /*0094*/ 	.byte	0x03, 0x5f
        /*0096*/ 	.short	0x0101


	//----- nvinfo : EIATTR_INT_WARP_WIDE_INSTR_OFFSETS
	.align		4
        /*0098*/ 	.byte	0x04, 0x31
        /*009a*/ 	.short	(.L_89 - .L_88)


	//   ....[0]....
.L_88:
        /*009c*/ 	.word	0x000011b0


	//----- nvinfo : EIATTR_VRC_CTA_INIT_COUNT
	.align		4
.L_89:
        /*00a0*/ 	.byte	0x02, 0x4a
	.zero		1
	.zero		1


	//----- nvinfo : EIATTR_EXIT_INSTR_OFFSETS
	.align		4
        /*00a4*/ 	.byte	0x04, 0x1c
        /*00a6*/ 	.short	(.L_91 - .L_90)


	//   ....[0]....
.L_90:
        /*00a8*/ 	.word	0x00002590


	//----- nvinfo : EIATTR_INDIRECT_BRANCH_TARGETS
	.align		4
.L_91:
        /*00ac*/ 	.byte	0x04, 0x34
        /*00ae*/ 	.short	(.L_93 - .L_92)


	//   ....[0]....
.L_92:
        /*00b0*/ 	.word	.L_x_258@srel
        /*00b4*/ 	.short	0x0
        /*00b6*/ 	.short	0x0
        /*00b8*/ 	.word	0x3
        /*00bc*/ 	.word	.L_x_259@srel
        /*00c0*/ 	.word	.L_x_260@srel
        /*00c4*/ 	.word	.L_x_261@srel


	//   ....[1]....
        /*00c8*/ 	.word	.L_x_262@srel
        /*00cc*/ 	.short	0x0
        /*00ce*/ 	.short	0x0
        /*00d0*/ 	.word	0x3
        /*00d4*/ 	.word	.L_x_263@srel
        /*00d8*/ 	.word	.L_x_264@srel
        /*00dc*/ 	.word	.L_x_265@srel


	//   ....[2]....
        /*00e0*/ 	.word	.L_x_266@srel
        /*00e4*/ 	.short	0x0
        /*00e6*/ 	.short	0x0
        /*00e8*/ 	.word	0x3
        /*00ec*/ 	.word	.L_x_267@srel
        /*00f0*/ 	.word	.L_x_268@srel
        /*00f4*/ 	.word	.L_x_269@srel


	//   ....[3]....
        /*00f8*/ 	.word	.L_x_270@srel
        /*00fc*/ 	.short	0x0
        /*00fe*/ 	.short	0x0
        /*0100*/ 	.word	0x3
        /*0104*/ 	.word	.L_x_271@srel
        /*0108*/ 	.word	.L_x_272@srel
        /*010c*/ 	.word	.L_x_273@srel


	//----- nvinfo : EIATTR_CRS_STACK_SIZE
	.align		4
.L_93:
        /*0110*/ 	.byte	0x04, 0x1e
        /*0112*/ 	.short	(.L_95 - .L_94)
.L_94:
        /*0114*/ 	.word	0x00000000


	//----- nvinfo : EIATTR_CBANK_PARAM_SIZE
	.align		4
.L_95:
        /*0118*/ 	.byte	0x03, 0x19
        /*011a*/ 	.short	0x0038


	//----- nvinfo : EIATTR_PARAM_CBANK
	.align		4
        /*011c*/ 	.byte	0x04, 0x0a
        /*011e*/ 	.short	(.L_97 - .L_96)
	.align		4
.L_96:
        /*0120*/ 	.word	index@(.nv.constant0._Z27_iterativeGpuShiftedDiamondPfS_S_S_S_S_ii)
        /*0124*/ 	.short	0x0380
        /*0126*/ 	.short	0x0038


	//----- nvinfo : EIATTR_SW_WAR
	.align		4
.L_97:
        /*0128*/ 	.byte	0x04, 0x36
        /*012a*/ 	.short	(.L_99 - .L_98)
.L_98:
        /*012c*/ 	.word	0x00000008
.L_99:


//--------------------- .nv.info._Z26_iterativeGpuLowerTrianglePfS_S_S_S_S_S_ii --------------------------
	.section	.nv.info._Z26_iterativeGpuLowerTrianglePfS_S_S_S_S_S_ii,"",@"SHT_CUDA_INFO"
	.sectionflags	@""
	.align	4


	//----- nvinfo : EIATTR_CUDA_API_VERSION
	.align		4
        /*0000*/ 	.byte	0x04, 0x37
        /*0002*/ 	.short	(.L_101 - .L_100)
.L_100:
        /*0004*/ 	.word	0x00000082


	//----- nvinfo : EIATTR_KPARAM_INFO
	.align		4
.L_101:
        /*0008*/ 	.byte	0x04, 0x17
        /*000a*/ 	.short	(.L_103 - .L_102)
.L_102:
        /*000c*/ 	.word	0x00000000
        /*0010*/ 	.short	0x0008
        /*0012*/ 	.short	0x003c
        /*0014*/ 	.byte	0x00, 0xf0, 0x11, 0x00


	//----- nvinfo : EIATTR_KPARAM_INFO
	.align		4
.L_103:
        /*0018*/ 	.byte	0x04, 0x17
        /*001a*/ 	.short	(.L_105 - .L_104)
.L_104:
        /*001c*/ 	.word	0x00000000
        /*0020*/ 	.short	0x0007
        /*0022*/ 	.short	0x0038
        /*0024*/ 	.byte	0x00, 0xf0, 0x11, 0x00


	//----- nvinfo : EIATTR_KPARAM_INFO
	.align		4
.L_105:
        /*0028*/ 	.byte	0x04, 0x17
        /*002a*/ 	.short	(.L_107 - .L_106)
.L_106:
        /*002c*/ 	.word	0x00000000
        /*0030*/ 	.short	0x0006
        /*0032*/ 	.short	0x0030
        /*0034*/ 	.byte	0x00, 0xf5, 0x21, 0x00


	//----- nvinfo : EIATTR_KPARAM_INFO
	.align		4
.L_107:
        /*0038*/ 	.byte	0x04, 0x17
        /*003a*/ 	.short	(.L_109 - .L_108)
.L_108:
        /*003c*/ 	.word	0x00000000
        /*0040*/ 	.short	0x0005
        /*0042*/ 	.short	0x0028
        /*0044*/ 	.byte	0x00, 0xf5, 0x21, 0x00


	//----- nvinfo : EIATTR_KPARAM_INFO
	.align		4
.L_109:
        /*0048*/ 	.byte	0x04, 0x17
        /*004a*/ 	.short	(.L_111 - .L_110)
.L_110:
        /*004c*/ 	.word	0x00000000
        /*0050*/ 	.short	0x0004
        /*0052*/ 	.short	0x0020
        /*0054*/ 	.byte	0x00, 0xf5, 0x21, 0x00


	//----- nvinfo : EIATTR_KPARAM_INFO
	.align		4
.L_111:
        /*0058*/ 	.byte	0x04, 0x17
        /*005a*/ 	.short	(.L_113 - .L_112)
.L_112:
        /*005c*/ 	.word	0x00000000
        /*0060*/ 	.short	0x0003
        /*0062*/ 	.short	0x0018
        /*0064*/ 	.byte	0x00, 0xf5, 0x21, 0x00


	//----- nvinfo : EIATTR_KPARAM_INFO
	.align		4
.L_113:
        /*0068*/ 	.byte	0x04, 0x17
        /*006a*/ 	.short	(.L_115 - .L_114)
.L_114:
        /*006c*/ 	.word	0x00000000
        /*0070*/ 	.short	0x0002
        /*0072*/ 	.short	0x0010
        /*0074*/ 	.byte	0x00, 0xf5, 0x21, 0x00


	//----- nvinfo : EIATTR_KPARAM_INFO
	.align		4
.L_115:
        /*0078*/ 	.byte	0x04, 0x17
        /*007a*/ 	.short	(.L_117 - .L_116)
.L_116:
        /*007c*/ 	.word	0x00000000
        /*0080*/ 	.short	0x0001
        /*0082*/ 	.short	0x0008
        /*0084*/ 	.byte	0x00, 0xf5, 0x21, 0x00


	//----- nvinfo : EIATTR_KPARAM_INFO
	.align		4
.L_117:
        /*0088*/ 	.byte	0x04, 0x17
        /*008a*/ 	.short	(.L_119 - .L_118)
.L_118:
        /*008c*/ 	.word	0x00000000
        /*0090*/ 	.short	0x0000
        /*0092*/ 	.short	0x0000
        /*0094*/ 	.byte	0x00, 0xf5, 0x21, 0x00


	//----- nvinfo : EIATTR_SPARSE_MMA_MASK
	.align		4
.L_119:
        /*0098*/ 	.byte	0x03, 0x50
        /*009a*/ 	.short	0x0000


	//----- nvinfo : EIATTR_MAXREG_COUNT
	.align		4
        /*009c*/ 	.byte	0x03, 0x1b
        /*009e*/ 	.short	0x00ff


	//----- nvinfo : EIATTR_NUM_BARRIERS
	.align		4
        /*00a0*/ 	.byte	0x02, 0x4c
        /*00a2*/ 	.byte	0x01
	.zero		1


	//----- nvinfo : EIATTR_MERCURY_ISA_VERSION
	.align		4
        /*00a4*/ 	.byte	0x03, 0x5f
        /*00a6*/ 	.short	0x0101


	//----- nvinfo : EIATTR_INT_WARP_WIDE_INSTR_OFFSETS
	.align		4
        /*00a8*/ 	.byte	0x04, 0x31
        /*00aa*/ 	.short	(.L_121 - .L_120)


	//   ....[0]....
.L_120:
        /*00ac*/ 	.word	0x00001050


	//----- nvinfo : EIATTR_VRC_CTA_INIT_COUNT
	.align		4
.L_121:
        /*00b0*/ 	.byte	0x02, 0x4a
	.zero		1
	.zero		1


	//----- nvinfo : EIATTR_EXIT_INSTR_OFFSETS
	.align		4
        /*00b4*/ 	.byte	0x04, 0x1c
        /*00b6*/ 	.short	(.L_123 - .L_122)


	//   ....[0]....
.L_122:
        /*00b8*/ 	.word	0x00001790


	//----- nvinfo : EIATTR_INDIRECT_BRANCH_TARGETS
	.align		4
.L_123:
        /*00bc*/ 	.byte	0x04, 0x34
        /*00be*/ 	.short	(.L_125 - .L_124)


	//   ....[0]....
.L_124:
        /*00c0*/ 	.word	.L_x_274@srel
        /*00c4*/ 	.short	0x0
        /*00c6*/ 	.short	0x0
        /*00c8*/ 	.word	0x3
        /*00cc*/ 	.word	.L_x_275@srel
        /*00d0*/ 	.word	.L_x_276@srel
        /*00d4*/ 	.word	.L_x_277@srel


	//   ....[1]....
        /*00d8*/ 	.word	.L_x_278@srel
        /*00dc*/ 	.short	0x0
        /*00de*/ 	.short	0x0
        /*00e0*/ 	.word	0x3
        /*00e4*/ 	.word	.L_x_279@srel
        /*00e8*/ 	.word	.L_x_280@srel
        /*00ec*/ 	.word	.L_x_281@srel


	//----- nvinfo : EIATTR_CRS_STACK_SIZE
	.align		4
.L_125:
        /*00f0*/ 	.byte	0x04, 0x1e
        /*00f2*/ 	.short	(.L_127 - .L_126)
.L_126:
        /*00f4*/ 	.word	0x00000000


	//----- nvinfo : EIATTR_CBANK_PARAM_SIZE
	.align		4
.L_127:
        /*00f8*/ 	.byte	0x03, 0x19
        /*00fa*/ 	.short	0x0040


	//----- nvinfo : EIATTR_PARAM_CBANK
	.align		4
        /*00fc*/ 	.byte	0x04, 0x0a
        /*00fe*/ 	.short	(.L_129 - .L_128)
	.align		4
.L_128:
        /*0100*/ 	.word	index@(.nv.constant0._Z26_iterativeGpuLowerTrianglePfS_S_S_S_S_S_ii)
        /*0104*/ 	.short	0x0380
        /*0106*/ 	.short	0x0040


	//----- nvinfo : EIATTR_SW_WAR
	.align		4
.L_129:
        /*0108*/ 	.byte	0x04, 0x36
        /*010a*/ 	.short	(.L_131 - .L_130)
.L_130:
        /*010c*/ 	.word	0x00000008
.L_131:


//--------------------- .nv.info._Z26_iterativeGpuUpperTrianglePfS_PKfS1_S1_S1_S1_ii --------------------------
	.section	.nv.info._Z26_iterativeGpuUpperTrianglePfS_PKfS1_S1_S1_S1_ii,"",@"SHT_CUDA_INFO"
	.sectionflags	@""
	.align	4


	//----- nvinfo : EIATTR_CUDA_API_VERSION
	.align		4
        /*0000*/ 	.byte	0x04, 0x37
        /*0002*/ 	.short	(.L_133 - .L_132)
.L_132:
        /*0004*/ 	.word	0x00000082


	//----- nvinfo : EIATTR_KPARAM_INFO
	.align		4
.L_133:
        /*0008*/ 	.byte	0x04, 0x17
        /*000a*/ 	.short	(.L_135 - .L_134)
.L_134:
        /*000c*/ 	.word	0x00000000
        /*0010*/ 	.short	0x0008
        /*0012*/ 	.short	0x003c
        /*0014*/ 	.byte	0x00, 0xf0, 0x11, 0x00


	//----- nvinfo : EIATTR_KPARAM_INFO
	.align		4
.L_135:
        /*0018*/ 	.byte	0x04, 0x17
        /*001a*/ 	.short	(.L_137 - .L_136)
.L_136:
        /*001c*/ 	.word	0x00000000
        /*0020*/ 	.short	0x0007
        /*0022*/ 	.short	0x0038
        /*0024*/ 	.byte	0x00, 0xf0, 0x11, 0x00


	//----- nvinfo : EIATTR_KPARAM_INFO
	.align		4
.L_137:
        /*0028*/ 	.byte	0x04, 0x17
        /*002a*/ 	.short	(.L_139 - .L_138)
.L_138:
        /*002c*/ 	.word	0x00000000
        /*0030*/ 	.short	0x0006
        /*0032*/ 	.short	0x0030
        /*0034*/ 	.byte	0x00, 0xf5, 0x21, 0x00


	//----- nvinfo : EIATTR_KPARAM_INFO
	.align		4
.L_139:
        /*0038*/ 	.byte	0x04, 0x17
        /*003a*/ 	.short	(.L_141 - .L_140)
.L_140:
        /*003c*/ 	.word	0x00000000
        /*0040*/ 	.short	0x0005
        /*0042*/ 	.short	0x0028
        /*0044*/ 	.byte	0x00, 0xf5, 0x21, 0x00


	//----- nvinfo : EIATTR_KPARAM_INFO
	.align		4
.L_141:
        /*0048*/ 	.byte	0x04, 0x17
        /*004a*/ 	.short	(.L_143 - .L_142)
.L_142:
        /*004c*/ 	.word	0x00000000
        /*0050*/ 	.short	0x0004
        /*0052*/ 	.short	0x0020
        /*0054*/ 	.byte	0x00, 0xf5, 0x21, 0x00


	//----- nvinfo : EIATTR_KPARAM_INFO
	.align		4
.L_143:
        /*0058*/ 	.byte	0x04, 0x17
        /*005a*/ 	.short	(.L_145 - .L_144)
.L_144:
        /*005c*/ 	.word	0x00000000
        /*0060*/ 	.short	0x0003
        /*0062*/ 	.short	0x0018
        /*0064*/ 	.byte	0x00, 0xf5, 0x21, 0x00


	//----- nvinfo : EIATTR_KPARAM_INFO
	.align		4
.L_145:
        /*0068*/ 	.byte	0x04, 0x17
        /*006a*/ 	.short	(.L_147 - .L_146)
.L_146:
        /*006c*/ 	.word	0x00000000
        /*0070*/ 	.short	0x0002
        /*0072*/ 	.short	0x0010
        /*0074*/ 	.byte	0x00, 0xf5, 0x21, 0x00


	//----- nvinfo : EIATTR_KPARAM_INFO
	.align		4
.L_147:
        /*0078*/ 	.byte	0x04, 0x17
        /*007a*/ 	.short	(.L_149 - .L_148)
.L_148:
        /*007c*/ 	.word	0x00000000
        /*0080*/ 	.short	0x0001
        /*0082*/ 	.short	0x0008
        /*0084*/ 	.byte	0x00, 0xf5, 0x21, 0x00


	//----- nvinfo : EIATTR_KPARAM_INFO
	.align		4
.L_149:
        /*0088*/ 	.byte	0x04, 0x17
        /*008a*/ 	.short	(.L_151 - .L_150)
.L_150:
        /*008c*/ 	.word	0x00000000
        /*0090*/ 	.short	0x0000
        /*0092*/ 	.short	0x0000
        /*0094*/ 	.byte	0x00, 0xf5, 0x21, 0x00


	//----- nvinfo : EIATTR_SPARSE_MMA_MASK
	.align		4
.L_151:
        /*0098*/ 	.byte	0x03, 0x50
        /*009a*/ 	.short	0x0000


	//----- nvinfo : EIATTR_MAXREG_COUNT
	.align		4
        /*009c*/ 	.byte	0x03, 0x1b
        /*009e*/ 	.short	0x00ff


	//----- nvinfo : EIATTR_NUM_BARRIERS
	.align		4
        /*00a0*/ 	.byte	0x02, 0x4c
        /*00a2*/ 	.byte	0x01
	.zero		1


	//----- nvinfo : EIATTR_MERCURY_ISA_VERSION
	.align		4
        /*00a4*/ 	.byte	0x03, 0x5f
        /*00a6*/ 	.short	0x0101


	//----- nvinfo : EIATTR_VRC_CTA_INIT_COUNT
	.align		4
        /*00a8*/ 	.byte	0x02, 0x4a
	.zero		1
	.zero		1


	//----- nvinfo : EIATTR_EXIT_INSTR_OFFSETS
	.align		4
        /*00ac*/ 	.byte	0x04, 0x1c
        /*00ae*/ 	.short	(.L_153 - .L_152)


	//   ....[0]....
.L_152:
        /*00b0*/ 	.word	0x00000f50


	//----- nvinfo : EIATTR_INDIRECT_BRANCH_TARGETS
	.align		4
.L_153:
        /*00b4*/ 	.byte	0x04, 0x34
        /*00b6*/ 	.short	(.L_155 - .L_154)


	//   ....[0]....
.L_154:
        /*00b8*/ 	.word	.L_x_282@srel
        /*00bc*/ 	.short	0x0
        /*00be*/ 	.short	0x0
        /*00c0*/ 	.word	0x3
        /*00c4*/ 	.word	.L_x_283@srel
        /*00c8*/ 	.word	.L_x_284@srel
        /*00cc*/ 	.word	.L_x_285@srel


	//   ....[1]....
        /*00d0*/ 	.word	.L_x_286@srel
        /*00d4*/ 	.short	0x0
        /*00d6*/ 	.short	0x0
        /*00d8*/ 	.word	0x3
        /*00dc*/ 	.word	.L_x_287@srel
        /*00e0*/ 	.word	.L_x_288@srel
        /*00e4*/ 	.word	.L_x_289@srel


	//----- nvinfo : EIATTR_CRS_STACK_SIZE
	.align		4
.L_155:
        /*00e8*/ 	.byte	0x04, 0x1e
        /*00ea*/ 	.short	(.L_157 - .L_156)
.L_156:
        /*00ec*/ 	.word	0x00000000


	//----- nvinfo : EIATTR_CBANK_PARAM_SIZE
	.align		4
.L_157:
        /*00f0*/ 	.byte	0x03, 0x19
        /*00f2*/ 	.short	0x0040


	//----- nvinfo : EIATTR_PARAM_CBANK
	.align		4
        /*00f4*/ 	.byte	0x04, 0x0a
        /*00f6*/ 	.short	(.L_159 - .L_158)
	.align		4
.L_158:
        /*00f8*/ 	.word	index@(.nv.constant0._Z26_iterativeGpuUpperTrianglePfS_PKfS1_S1_S1_S1_ii)
        /*00fc*/ 	.short	0x0380
        /*00fe*/ 	.short	0x0040


	//----- nvinfo : EIATTR_SW_WAR
	.align		4
.L_159:
        /*0100*/ 	.byte	0x04, 0x36
        /*0102*/ 	.short	(.L_161 - .L_160)
.L_160:
        /*0104*/ 	.word	0x00000008
.L_161:


//--------------------- .nv.info._Z29_iterativeGpuClassicIterationPfPKfS1_S1_S1_S1_iii --------------------------
	.section	.nv.info._Z29_iterativeGpuClassicIterationPfPKfS1_S1_S1_S1_iii,"",@"SHT_CUDA_INFO"
	.sectionflags	@""
	.align	4


	//----- nvinfo : EIATTR_CUDA_API_VERSION
	.align		4
        /*0000*/ 	.byte	0x04, 0x37
        /*0002*/ 	.short	(.L_163 - .L_162)
.L_162:
        /*0004*/ 	.word	0x00000082


	//----- nvinfo : EIATTR_KPARAM_INFO
	.align		4
.L_163:
        /*0008*/ 	.byte	0x04, 0x17
        /*000a*/ 	.short	(.L_165 - .L_164)
.L_164:
        /*000c*/ 	.word	0x00000000
        /*0010*/ 	.short	0x0008
        /*0012*/ 	.short	0x0038
        /*0014*/ 	.byte	0x00, 0xf0, 0x11, 0x00


	//----- nvinfo : EIATTR_KPARAM_INFO
	.align		4
.L_165:
        /*0018*/ 	.byte	0x04, 0x17
        /*001a*/ 	.short	(.L_167 - .L_166)
.L_166:
        /*001c*/ 	.word	0x00000000
        /*0020*/ 	.short	0x0007
        /*0022*/ 	.short	0x0034
        /*0024*/ 	.byte	0x00, 0xf0, 0x11, 0x00


	//----- nvinfo : EIATTR_KPARAM_INFO
	.align		4
.L_167:
        /*0028*/ 	.byte	0x04, 0x17
        /*002a*/ 	.short	(.L_169 - .L_168)
.L_168:
        /*002c*/ 	.word	0x00000000
        /*0030*/ 	.short	0x0006
        /*0032*/ 	.short	0x0030
        /*0034*/ 	.byte	0x00, 0xf0, 0x11, 0x00


	//----- nvinfo : EIATTR_KPARAM_INFO
	.align		4
.L_169:
        /*0038*/ 	.byte	0x04, 0x17
        /*003a*/ 	.short	(.L_171 - .L_170)
.L_170:
        /*003c*/ 	.word	0x00000000
        /*0040*/ 	.short	0x0005
        /*0042*/ 	.short	0x0028
        /*0044*/ 	.byte	0x00, 0xf5, 0x21, 0x00


	//----- nvinfo : EIATTR_KPARAM_INFO
	.align		4
.L_171:
        /*0048*/ 	.byte	0x04, 0x17
        /*004a*/ 	.short	(.L_173 - .L_172)
.L_172:
        /*004c*/ 	.word	0x00000000
        /*0050*/ 	.short	0x0004
        /*0052*/ 	.short	0x0020
        /*0054*/ 	.byte	0x00, 0xf5, 0x21, 0x00


	//----- nvinfo : EIATTR_KPARAM_INFO
	.align		4
.L_173:
        /*0058*/ 	.byte	0x04, 0x17
        /*005a*/ 	.short	(.L_175 - .L_174)
.L_174:
        /*005c*/ 	.word	0x00000000
        /*0060*/ 	.short	0x0003
        /*0062*/ 	.short	0x0018
        /*0064*/ 	.byte	0x00, 0xf5, 0x21, 0x00


	//----- nvinfo : EIATTR_KPARAM_INFO
	.align		4
.L_175:
        /*0068*/ 	.byte	0x04, 0x17
        /*006a*/ 	.short	(.L_177 - .L_176)
.L_176:
        /*006c*/ 	.word	0x00000000
        /*0070*/ 	.short	0x0002
        /*0072*/ 	.short	0x0010
        /*0074*/ 	.byte	0x00, 0xf5, 0x21, 0x00


	//----- nvinfo : EIATTR_KPARAM_INFO
	.align		4
.L_177:
        /*0078*/ 	.byte	0x04, 0x17
        /*007a*/ 	.short	(.L_179 - .L_178)
.L_178:
        /*007c*/ 	.word	0x00000000
        /*0080*/ 	.short	0x0001
        /*0082*/ 	.short	0x0008
        /*0084*/ 	.byte	0x00, 0xf5, 0x21, 0x00


	//----- nvinfo : EIATTR_KPARAM_INFO
	.align		4
.L_179:
        /*0088*/ 	.byte	0x04, 0x17
        /*008a*/ 	.short	(.L_181 - .L_180)
.L_180:
        /*008c*/ 	.word	0x00000000
        /*0090*/ 	.short	0x0000
        /*0092*/ 	.short	0x0000
        /*0094*/ 	.byte	0x00, 0xf5, 0x21, 0x00


	//----- nvinfo : EIATTR_SPARSE_MMA_MASK
	.align		4
.L_181:
        /*0098*/ 	.byte	0x03, 0x50
        /*009a*/ 	.short	0x0000


	//----- nvinfo : EIATTR_MAXREG_COUNT
	.align		4
        /*009c*/ 	.byte	0x03, 0x1b
        /*009e*/ 	.short	0x00ff


	//----- nvinfo : EIATTR_NUM_BARRIERS
	.align		4
        /*00a0*/ 	.byte	0x02, 0x4c
        /*00a2*/ 	.byte	0x01
	.zero		1


	//----- nvinfo : EIATTR_MERCURY_ISA_VERSION
	.align		4
        /*00a4*/ 	.byte	0x03, 0x5f
        /*00a6*/ 	.short	0x0101


	//----- nvinfo : EIATTR_VRC_CTA_INIT_COUNT
	.align		4
        /*00a8*/ 	.byte	0x02, 0x4a
	.zero		1
	.zero		1


	//----- nvinfo : EIATTR_EXIT_INSTR_OFFSETS
	.align		4
        /*00ac*/ 	.byte	0x04, 0x1c
        /*00ae*/ 	.short	(.L_183 - .L_182)


	//   ....[0]....
.L_182:
        /*00b0*/ 	.word	0x00000ed0


	//----- nvinfo : EIATTR_CRS_STACK_SIZE
	.align		4
.L_183:
        /*00b4*/ 	.byte	0x04, 0x1e
        /*00b6*/ 	.short	(.L_185 - .L_184)
.L_184:
        /*00b8*/ 	.word	0x00000000


	//----- nvinfo : EIATTR_CBANK_PARAM_SIZE
	.align		4
.L_185:
        /*00bc*/ 	.byte	0x03, 0x19
        /*00be*/ 	.short	0x003c


	//----- nvinfo : EIATTR_PARAM_CBANK
	.align		4
        /*00c0*/ 	.byte	0x04, 0x0a
        /*00c2*/ 	.short	(.L_187 - .L_186)
	.align		4
.L_186:
        /*00c4*/ 	.word	index@(.nv.constant0._Z29_iterativeGpuClassicIterationPfPKfS1_S1_S1_S1_iii)
        /*00c8*/ 	.short	0x0380
        /*00ca*/ 	.short	0x003c


	//----- nvinfo : EIATTR_SW_WAR
	.align		4
.L_187:
        /*00cc*/ 	.byte	0x04, 0x36
        /*00ce*/ 	.short	(.L_189 - .L_188)
.L_188:
        /*00d0*/ 	.word	0x00000008
.L_189:


//--------------------- .nv.callgraph             --------------------------
	.section	.nv.callgraph,"",@"SHT_CUDA_CALLGRAPH"
	.align	4
	.sectionentsize	8
	.align		4
        /*0000*/ 	.word	0x00000000
	.align		4
        /*0004*/ 	.word	0xffffffff
	.align		4
        /*0008*/ 	.word	0x00000000
	.align		4
        /*000c*/ 	.word	0xfffffffe
	.align		4
        /*0010*/ 	.word	0x00000000
	.align		4
        /*0014*/ 	.word	0xfffffffd
	.align		4
        /*0018*/ 	.word	0x00000000
	.align		4
        /*001c*/ 	.word	0xfffffffc


//--------------------- .nv.constant2._Z20_iterativeGpuDiamondPfS_PKfS1_S1_S1_ii --------------------------
	.section	.nv.constant2._Z20_iterativeGpuDiamondPfS_PKfS1_S1_S1_ii,"a",@progbits
	.sectionflags	@""
	.align	4
.nv.constant2._Z20_iterativeGpuDiamondPfS_PKfS1_S1_S1_ii:
        /*0000*/ 	.byte	0x20, 0x07, 0x00, 0x00, 0x70, 0x08, 0x00, 0x00, 0xe0, 0x05, 0x00, 0x00, 0x30, 0x0c, 0x00, 0x00
        /*0010*/ 	.byte	0x80, 0x0d, 0x00, 0x00, 0xe0, 0x0a, 0x00, 0x00, 0xa0, 0x1a, 0x00, 0x00, 0xf0, 0x1b, 0x00, 0x00
        /*0020*/ 	.byte	0x60, 0x19, 0x00, 0x00, 0x90, 0x1f, 0x00, 0x00, 0xe0, 0x20, 0x00, 0x00, 0x40, 0x1e, 0x00, 0x00


//--------------------- .nv.constant2._Z27_iterativeGpuShiftedDiamondPfS_S_S_S_S_ii --------------------------
	.section	.nv.constant2._Z27_iterativeGpuShiftedDiamondPfS_S_S_S_S_ii,"a",@progbits
	.sectionflags	@""
	.align	4
.nv.constant2._Z27_iterativeGpuShiftedDiamondPfS_S_S_S_S_ii:
        /*0000*/ 	.byte	0xd0, 0x08, 0x00, 0x00, 0x20, 0x0a, 0x00, 0x00, 0x90, 0x07, 0x00, 0x00, 0xe0, 0x0d, 0x00, 0x00
        /*0010*/ 	.byte	0x30, 0x0f, 0x00, 0x00, 0x90, 0x0c, 0x00, 0x00, 0x20, 0x1c, 0x00, 0x00, 0x70, 0x1d, 0x00, 0x00
        /*0020*/ 	.byte	0xe0, 0x1a, 0x00, 0x00, 0x10, 0x21, 0x00, 0x00, 0x60, 0x22, 0x00, 0x00, 0xc0, 0x1f, 0x00, 0x00


//--------------------- .nv.constant2._Z26_iterativeGpuLowerTrianglePfS_S_S_S_S_S_ii --------------------------
	.section	.nv.constant2._Z26_iterativeGpuLowerTrianglePfS_S_S_S_S_S_ii,"a",@progbits
	.sectionflags	@""
	.align	4
.nv.constant2._Z26_iterativeGpuLowerTrianglePfS_S_S_S_S_S_ii:
        /*0000*/ 	.byte	0xd0, 0x07, 0x00, 0x00, 0x10, 0x09, 0x00, 0x00, 0xa0, 0x06, 0x00, 0x00, 0xb0, 0x0c, 0x00, 0x00
        /*0010*/ 	.byte	0xf0, 0x0d, 0x00, 0x00, 0x70, 0x0b, 0x00, 0x00


//--------------------- .nv.constant2._Z26_iterativeGpuUpperTrianglePfS_PKfS1_S1_S1_S1_ii --------------------------
	.section	.nv.constant2._Z26_iterativeGpuUpperTrianglePfS_PKfS1_S1_S1_S1_ii,"a",@progbits
	.sectionflags	@""
	.align	4
.nv.constant2._Z26_iterativeGpuUpperTrianglePfS_PKfS1_S1_S1_S1_ii:
        /*0000*/ 	.byte	0xe0, 0x05, 0x00, 0x00, 0x30, 0x07, 0x00, 0x00, 0xb0, 0x04, 0x00, 0x00, 0xc0, 0x0a, 0x00, 0x00
        /*0010*/ 	.byte	0x10, 0x0c, 0x00, 0x00, 0x80, 0x09, 0x00, 0x00


//--------------------- .text._Z20_iterativeGpuDiamondPfS_PKfS1_S1_S1_ii --------------------------
	.section	.text._Z20_iterativeGpuDiamondPfS_PKfS1_S1_S1_ii,"ax",@progbits
	.align	128
        .global         _Z20_iterativeGpuDiamondPfS_PKfS1_S1_S1_ii
        .type           _Z20_iterativeGpuDiamondPfS_PKfS1_S1_S1_ii,@function
        .size           _Z20_iterativeGpuDiamondPfS_PKfS1_S1_S1_ii,(.L_x_290 - _Z20_iterativeGpuDiamondPfS_PKfS1_S1_S1_ii)
        .other          _Z20_iterativeGpuDiamondPfS_PKfS1_S1_S1_ii,@"STO_CUDA_ENTRY STV_DEFAULT"
_Z20_iterativeGpuDiamondPfS_PKfS1_S1_S1_ii:
.text._Z20_iterativeGpuDiamondPfS_PKfS1_S1_S1_ii:
[----:B------:R-:W-:Y:S01]  /*0000*/  LDC R1, c[0x0][0x37c] ;  /* 0x0000df00ff017b82 */ /* 0x000fe20000000800 */
[----:B------:R-:W0:Y:S01]  /*0010*/  S2R R4, SR_TID.X ;  /* 0x0000000000047919 */ /* 0x000e220000002100 */
[----:B------:R-:W1:Y:S06]  /*0020*/  LDCU UR23, c[0x0][0x360] ;  /* 0x00006c00ff1777ac */ /* 0x000e6c0008000800 */
[----:B------:R-:W2:Y:S01]  /*0030*/  S2UR UR16, SR_CTAID.X ;  /* 0x00000000001079c3 */ /* 0x000ea20000002500 */
[----:B------:R-:W-:Y:S02]  /*0040*/  HFMA2 R3, -RZ, RZ, 0, 2.384185791015625e-07 ;  /* 0x00000004ff037431 */ /* 0x000fe400000001ff */
[----:B------:R-:W-:Y:S01]  /*0050*/  IMAD.MOV.U32 R7, RZ, RZ, 0x4 ;  /* 0x00000004ff077424 */ /* 0x000fe200078e00ff */
[----:B------:R-:W3:Y:S01]  /*0060*/  LDCU.128 UR8, c[0x0][0x380] ;  /* 0x00007000ff0877ac */ /* 0x000ee20008000c00 */
[----:B------:R-:W4:Y:S03]  /*0070*/  LDCU.64 UR20, c[0x0][0x358] ;  /* 0x00006b00ff1477ac */ /* 0x000f260008000a00 */
[----:B------:R-:W5:Y:S01]  /*0080*/  S2UR UR18, SR_CgaCtaId ;  /* 0x00000000001279c3 */ /* 0x000f620000008800 */
[----:B------:R-:W-:Y:S01]  /*0090*/  UMOV UR4, 0x400 ;  /* 0x0000040000047882 */ /* 0x000fe20000000000 */
[----:B------:R-:W5:Y:S01]  /*00a0*/  LDCU.128 UR12, c[0x0][0x3a0] ;  /* 0x00007400ff0c77ac */ /* 0x000f620008000c00 */
[----:B-1----:R-:W-:-:S02]  /*00b0*/  UIADD3 UR17, UPT, UPT, UR23, -0x1, URZ ;  /* 0xffffffff17117890 */ /* 0x002fc4000fffe0ff */
[----:B--2---:R-:W-:-:S04]  /*00c0*/  UIMAD UR16, UR23, UR16, URZ ;  /* 0x00000010171072a4 */ /* 0x004fc8000f8e02ff */
[----:B---3--:R-:W-:Y:S01]  /*00d0*/  UIMAD.WIDE UR6, UR16, 0x4, UR8 ;  /* 0x00000004100678a5 */ /* 0x008fe2000f8e0208 */
[----:B0-----:R-:W-:Y:S01]  /*00e0*/  ISETP.NE.AND P0, PT, R4, UR17, PT ;  /* 0x0000001104007c0c */ /* 0x001fe2000bf05270 */
[----:B------:R-:W-:-:S12]  /*00f0*/  UIMAD.WIDE UR8, UR16, 0x4, UR10 ;  /* 0x00000004100878a5 */ /* 0x000fd8000f8e020a */
[----:B------:R-:W-:-:S04]  /*0100*/  @P0 IMAD.WIDE.U32 R2, R4, R3, UR6 ;  /* 0x0000000604020e25 */ /* 0x000fc8000f8e0003 */
[C---:B------:R-:W-:Y:S02]  /*0110*/  @P0 IMAD.WIDE.U32 R6, R4.reuse, R7, UR8 ;  /* 0x0000000804060e25 */ /* 0x040fe4000f8e0007 */
[----:B----4-:R-:W2:Y:S04]  /*0120*/  @P0 LDG.E R2, desc[UR20][R2.64] ;  /* 0x0000001402020981 */ /* 0x010ea8000c1e1900 */
[----:B------:R0:W3:Y:S01]  /*0130*/  @P0 LDG.E R6, desc[UR20][R6.64] ;  /* 0x0000001406060981 */ /* 0x0000e2000c1e1900 */
[----:B------:R-:W-:Y:S01]  /*0140*/  MOV R5, UR23 ;  /* 0x0000001700057c02 */ /* 0x000fe20008000f00 */
[C---:B------:R-:W-:Y:S01]  /*0150*/  @P0 IMAD.SHL.U32 R0, R4.reuse, 0x40000000, RZ ;  /* 0x4000000004000824 */ /* 0x040fe200078e00ff */
[----:B-----5:R-:W-:Y:S02]  /*0160*/  ULEA UR18, UR18, UR4, 0x18 ;  /* 0x0000000412127291 */ /* 0x020fe4000f8ec0ff */
[----:B------:R-:W-:Y:S01]  /*0170*/  @P0 IADD3 R5, PT, PT, R4, 0x1, R5 ;  /* 0x0000000104050810 */ /* 0x000fe20007ffe005 */
[----:B------:R-:W1:Y:S01]  /*0180*/  LDCU.64 UR4, c[0x0][0x390] ;  /* 0x00007200ff0477ac */ /* 0x000e620008000a00 */
[----:B------:R-:W-:-:S02]  /*0190*/  @P0 SHF.R.S32.HI R0, RZ, 0x1f, R0 ;  /* 0x0000001fff000819 */ /* 0x000fc40000011400 */
[----:B------:R-:W-:Y:S01]  /*01a0*/  @P0 SHF.R.U32.HI R5, RZ, 0x1, R5 ;  /* 0x00000001ff050819 */ /* 0x000fe20000011605 */
[----:B------:R-:W-:Y:S02]  /*01b0*/  UISETP.GE.U32.AND UP0, UPT, UR23, 0x2, UPT ;  /* 0x000000021700788c */ /* 0x000fe4000bf06070 */
[----:B------:R-:W-:Y:S01]  /*01c0*/  @P0 LOP3.LUT R8, R0, UR23, RZ, 0xc0, !PT ;  /* 0x0000001700080c12 */ /* 0x000fe2000f8ec0ff */
[----:B------:R-:W-:Y:S01]  /*01d0*/  ULEA UR19, UR23, UR18, 0x2 ;  /* 0x0000001217137291 */ /* 0x000fe2000f8e10ff */
[----:B------:R-:W-:Y:S01]  /*01e0*/  @P0 LOP3.LUT R0, RZ, R5, RZ, 0x33, !PT ;  /* 0x00000005ff000212 */ /* 0x000fe200078e33ff */
[----:B------:R-:W-:Y:S01]  /*01f0*/  UIMAD.WIDE UR10, UR16, 0x4, UR12 ;  /* 0x00000004100a78a5 */ /* 0x000fe2000f8e020c */
[----:B------:R-:W-:Y:S01]  /*0200*/  @P0 IADD3 R5, PT, PT, R5, R8, RZ ;  /* 0x0000000805050210 */ /* 0x000fe20007ffe0ff */
[----:B------:R-:W-:Y:S01]  /*0210*/  UIMAD.WIDE UR12, UR16, 0x4, UR14 ;  /* 0x00000004100c78a5 */ /* 0x000fe2000f8e020e */
[----:B------:R-:W-:Y:S01]  /*0220*/  @P0 IADD3 R0, PT, PT, R8, UR23, R0 ;  /* 0x0000001708000c10 */ /* 0x000fe2000fffe000 */
[----:B------:R-:W-:Y:S01]  /*0230*/  IMAD.U32 R9, RZ, RZ, UR19 ;  /* 0x00000013ff097e24 */ /* 0x000fe2000f8e00ff */
[----:B0-----:R-:W-:Y:S01]  /*0240*/  @P0 LEA R7, R5, UR18, 0x2 ;  /* 0x0000001205070c11 */ /* 0x001fe2000f8e10ff */
[----:B------:R-:W-:Y:S01]  /*0250*/  VIADD R5, R4, UR16 ;  /* 0x0000001004057c36 */ /* 0x000fe20008000000 */
[----:B------:R-:W-:Y:S01]  /*0260*/  @P0 LEA R3, R0, UR18, 0x2 ;  /* 0x0000001200030c11 */ /* 0x000fe2000f8e10ff */
[----:B------:R-:W-:Y:S01]  /*0270*/  USHF.R.U32.HI UR22, URZ, 0x1, UR23 ;  /* 0x00000001ff167899 */ /* 0x000fe20008011617 */
[----:B------:R-:W-:Y:S01]  /*0280*/  MOV R0, UR18 ;  /* 0x0000001200007c02 */ /* 0x000fe20008000f00 */
[----:B-1----:R-:W-:-:S02]  /*0290*/  UIMAD.WIDE UR4, UR16, 0x4, UR4 ;  /* 0x00000004100478a5 */ /* 0x002fc4000f8e0204 */
[----:B--2---:R0:W-:Y:S04]  /*02a0*/  @P0 STS [R3], R2 ;  /* 0x0000000203000388 */ /* 0x0041e80000000800 */
[----:B---3--:R0:W-:Y:S01]  /*02b0*/  @P0 STS [R7], R6 ;  /* 0x0000000607000388 */ /* 0x0081e20000000800 */
[----:B------:R-:W-:Y:S05]  /*02c0*/  BRA.U !UP0, `(.L_x_0) ;  /* 0x0000000d083c7547 */ /* 0x000fea000b800000 */
[----:B------:R-:W1:Y:S01]  /*02d0*/  LDC.64 R16, c[0x0][0x398] ;  /* 0x0000e600ff107b82 */ /* 0x000e620000000a00 */
[----:B------:R-:W2:Y:S01]  /*02e0*/  LDCU UR14, c[0x0][0x3b0] ;  /* 0x00007600ff0e77ac */ /* 0x000ea20008000800 */
[----:B------:R-:W-:Y:S01]  /*02f0*/  MOV R13, 0x4 ;  /* 0x00000004000d7802 */ /* 0x000fe20000000f00 */
[----:B------:R-:W-:Y:S01]  /*0300*/  IMAD.MOV.U32 R15, RZ, RZ, 0x4 ;  /* 0x00000004ff0f7424 */ /* 0x000fe200078e00ff */
[C---:B------:R-:W-:Y:S01]  /*0310*/  LOP3.LUT R8, R5.reuse, 0x80000001, RZ, 0xc0, !PT ;  /* 0x8000000105087812 */ /* 0x040fe200078ec0ff */
[----:B------:R-:W-:Y:S01]  /*0320*/  IMAD.U32 R0, RZ, RZ, UR18 ;  /* 0x00000012ff007e24 */ /* 0x000fe2000f8e00ff */
[----:B------:R-:W-:Y:S01]  /*0330*/  LOP3.LUT R10, R5, 0x1, RZ, 0xc0, !PT ;  /* 0x00000001050a7812 */ /* 0x000fe200078ec0ff */
[----:B------:R-:W-:Y:S01]  /*0340*/  IMAD.U32 R9, RZ, RZ, UR19 ;  /* 0x00000013ff097e24 */ /* 0x000fe2000f8e00ff */
[C---:B------:R-:W-:Y:S01]  /*0350*/  IADD3 R11, PT, PT, R4.reuse, -0x1, RZ ;  /* 0xffffffff040b7810 */ /* 0x040fe20007ffe0ff */
[----:B------:R-:W-:Y:S01]  /*0360*/  IMAD.WIDE.U32 R12, R4, R13, UR10 ;  /* 0x0000000a040c7e25 */ /* 0x000fe2000f8e000d */
[----:B------:R-:W-:-:S03]  /*0370*/  MOV R18, UR22 ;  /* 0x0000001600127c02 */ /* 0x000fc60008000f00 */
[----:B------:R-:W-:Y:S01]  /*0380*/  IMAD.WIDE.U32 R14, R4, R15, UR12 ;  /* 0x0000000c040e7e25 */ /* 0x000fe2000f8e000f */
[----:B--2---:R-:W-:-:S03]  /*0390*/  UIADD3 UR14, UPT, UPT, UR14, -0x1, URZ ;  /* 0xffffffff0e0e7890 */ /* 0x004fc6000fffe0ff */
[----:B-1----:R-:W-:-:S09]  /*03a0*/  IMAD.WIDE.U32 R16, R4, 0x4, R16 ;  /* 0x0000000404107825 */ /* 0x002fd200078e0010 */
.L_x_20:
[----:B------:R-:W-:Y:S01]  /*03b0*/  UIADD3 UR15, UPT, UPT, UR23, -0x2, URZ ;  /* 0xfffffffe170f7890 */ /* 0x000fe2000fffe0ff */
[----:B------:R-:W-:Y:S01]  /*03c0*/  ISETP.GE.U32.AND P0, PT, R18, UR22, PT ;  /* 0x0000001612007c0c */ /* 0x000fe2000bf06070 */
[----:B------:R-:W-:Y:S01]  /*03d0*/  BSSY.RECONVERGENT B2, `(.L_x_1) ;  /* 0x00000ba000027945 */ /* 0x000fe20003800200 */
[-C--:B------:R-:W-:Y:S01]  /*03e0*/  MOV R19, R9.reuse ;  /* 0x0000000900137202 */ /* 0x080fe20000000f00 */
[----:B------:R-:W-:Y:S01]  /*03f0*/  IMAD.MOV.U32 R21, RZ, RZ, R0 ;  /* 0x000000ffff157224 */ /* 0x000fe200078e0000 */
[----:B0-----:R-:W-:Y:S02]  /*0400*/  SEL R2, R0, R9, P0 ;  /* 0x0000000900027207 */ /* 0x001fe40000000000 */
[----:B------:R-:W-:Y:S02]  /*0410*/  ISETP.GE.U32.OR P1, PT, R11, UR15, P0 ;  /* 0x0000000f0b007c0c */ /* 0x000fe40008726470 */
[----:B------:R-:W-:Y:S02]  /*0420*/  SEL R9, R9, R0, P0 ;  /* 0x0000000009097207 */ /* 0x000fe40000000000 */
[----:B------:R-:W-:-:S09]  /*0430*/  MOV R0, R2 ;  /* 0x0000000200007202 */ /* 0x000fd20000000f00 */
[----:B-1----:R-:W-:Y:S05]  /*0440*/  @P1 BRA `(.L_x_2) ;  /* 0x0000000800c81947 */ /* 0x002fea0003800000 */
[----:B------:R-:W-:Y:S01]  /*0450*/  IMAD.MOV.U32 R3, RZ, RZ, 0x4 ;  /* 0x00000004ff037424 */ /* 0x000fe200078e00ff */
[----:B------:R0:W5:Y:S04]  /*0460*/  LDG.E R0, desc[UR20][R16.64] ;  /* 0x0000001410007981 */ /* 0x000168000c1e1900 */
[----:B------:R0:W5:Y:S01]  /*0470*/  LDG.E R6, desc[UR20][R12.64] ;  /* 0x000000140c067981 */ /* 0x000162000c1e1900 */
[----:B------:R-:W-:-:S03]  /*0480*/  IMAD.WIDE.U32 R2, R4, R3, UR4 ;  /* 0x0000000404027e25 */ /* 0x000fc6000f8e0003 */
[----:B------:R0:W5:Y:S01]  /*0490*/  LDG.E R9, desc[UR20][R14.64] ;  /* 0x000000140e097981 */ /* 0x000162000c1e1900 */
[----:B------:R-:W-:Y:S01]  /*04a0*/  LEA R26, R4, R21, 0x2 ;  /* 0x00000015041a7211 */ /* 0x000fe200078e10ff */
[----:B------:R-:W1:Y:S02]  /*04b0*/  LDC R20, c[0x0][0x3b4] ;  /* 0x0000ed00ff147b82 */ /* 0x000e640000000800 */
[----:B------:R0:W5:Y:S04]  /*04c0*/  LDG.E R7, desc[UR20][R2.64] ;  /* 0x0000001402077981 */ /* 0x000168000c1e1900 */
[----:B------:R-:W2:Y:S04]  /*04d0*/  LDS R25, [R26+-0x4] ;  /* 0xfffffc001a197984 */ /* 0x000ea80000000800 */
[----:B------:R-:W3:Y:S04]  /*04e0*/  LDS R22, [R26+0x4] ;  /* 0x000004001a167984 */ /* 0x000ee80000000800 */
[----:B------:R0:W4:Y:S01]  /*04f0*/  LDS R24, [R26] ;  /* 0x000000001a187984 */ /* 0x0001220000000800 */
[----:B------:R-:W-:-:S04]  /*0500*/  LOP3.LUT R23, R18, 0x1, RZ, 0xc0, !PT ;  /* 0x0000000112177812 */ /* 0x000fc800078ec0ff */
[----:B------:R-:W-:Y:S02]  /*0510*/  ISETP.NE.U32.AND P2, PT, R23, 0x1, PT ;  /* 0x000000011700780c */ /* 0x000fe40003f45070 */
[C---:B------:R-:W-:Y:S02]  /*0520*/  ISETP.NE.AND P0, PT, R5.reuse, UR14, PT ;  /* 0x0000000e05007c0c */ /* 0x040fe4000bf05270 */
[----:B------:R-:W-:-:S04]  /*0530*/  ISETP.NE.AND P1, PT, R5, RZ, PT ;  /* 0x000000ff0500720c */ /* 0x000fc80003f25270 */
[----:B--2---:R-:W-:Y:S02]  /*0540*/  FSEL R23, R25, RZ, P1 ;  /* 0x000000ff19177208 */ /* 0x004fe40000800000 */
[----:B---3--:R-:W-:-:S03]  /*0550*/  FSEL R22, R22, RZ, P0 ;  /* 0x000000ff16167208 */ /* 0x008fc60000000000 */
[----:B01----:R-:W-:Y:S05]  /*0560*/  @P2 BRA `(.L_x_3) ;  /* 0x0000000400402947 */ /* 0x003fea0003800000 */
[----:B------:R-:W-:Y:S01]  /*0570*/  VIADD R2, R20, 0xffffffff ;  /* 0xffffffff14027836 */ /* 0x000fe20000000000 */
[----:B------:R-:W-:Y:S04]  /*0580*/  BSSY.RECONVERGENT B3, `(.L_x_4) ;  /* 0x0000049000037945 */ /* 0x000fe80003800200 */
[----:B------:R-:W-:-:S04]  /*0590*/  VIMNMX.U32 R2, PT, PT, R2, 0x2, PT ;  /* 0x0000000202027848 */ /* 0x000fc80003fe0000 */
[----:B------:R-:W-:-:S04]  /*05a0*/  SHF.L.U32 R26, R2, 0x2, RZ ;  /* 0x00000002021a7819 */ /* 0x000fc800000006ff */
[----:B------:R-:W0:Y:S02]  /*05b0*/  LDC R2, c[0x2][R26] ;  /* 0x008000001a027b82 */ /* 0x000e240000000800 */
[----:B0-----:R-:W-:-:S04]  /*05c0*/  SHF.R.S32.HI R3, RZ, 0x1f, R2 ;  /* 0x0000001fff037819 */ /* 0x001fc80000011402 */
.L_x_242:
[----:B------:R-:W-:Y:S05]  /*05d0*/  BRX R2 -0x5e0                                                              (*"BRANCH_TARGETS .L_x_243,.L_x_244,.L_x_245"*) ;  /* 0xfffffff802887949 */ /* 0x000fea000383ffff */
.L_x_245:
[----:B------:R-:W-:-:S13]  /*05e0*/  ISETP.NE.AND P0, PT, R20, RZ, PT ;  /* 0x000000ff1400720c */ /* 0x000fda0003f05270 */
[----:B------:R-:W-:Y:S05]  /*05f0*/  @P0 BRA `(.L_x_5) ;  /* 0x0000000400040947 */ /* 0x000fea0003800000 */
[----:B-----5:R-:W0:Y:S01]  /*0600*/  MUFU.RCP R25, R6 ;  /* 0x0000000600197308 */ /* 0x020e220000001000 */
[----:B------:R-:W-:Y:S01]  /*0610*/  FMUL R22, R22, R9 ;  /* 0x0000000916167220 */ /* 0x000fe20000400000 */
[----:B------:R-:W-:Y:S03]  /*0620*/  BSSY.RECONVERGENT B4, `(.L_x_6) ;  /* 0x000000d000047945 */ /* 0x000fe60003800200 */
[----:B------:R-:W-:-:S04]  /*0630*/  FFMA R22, R23, R0, R22 ;  /* 0x0000000017167223 */ /* 0x000fc80000000016 */
[----:B------:R-:W-:-:S04]  /*0640*/  FADD R3, R7, -R22 ;  /* 0x8000001607037221 */ /* 0x000fc80000000000 */
[----:B------:R-:W1:Y:S01]  /*0650*/  FCHK P0, R3, R6 ;  /* 0x0000000603007302 */ /* 0x000e620000000000 */
[----:B0-----:R-:W-:-:S04]  /*0660*/  FFMA R0, -R6, R25, 1 ;  /* 0x3f80000006007423 */ /* 0x001fc80000000119 */
[----:B------:R-:W-:-:S04]  /*0670*/  FFMA R0, R25, R0, R25 ;  /* 0x0000000019007223 */ /* 0x000fc80000000019 */
[----:B------:R-:W-:-:S04]  /*0680*/  FFMA R7, R3, R0, RZ ;  /* 0x0000000003077223 */ /* 0x000fc800000000ff */
[----:B------:R-:W-:-:S04]  /*0690*/  FFMA R2, -R6, R7, R3 ;  /* 0x0000000706027223 */ /* 0x000fc80000000103 */
[----:B------:R-:W-:Y:S01]  /*06a0*/  FFMA R0, R0, R2, R7 ;  /* 0x0000000200007223 */ /* 0x000fe20000000007 */
[----:B-1----:R-:W-:Y:S06]  /*06b0*/  @!P0 BRA `(.L_x_7) ;  /* 0x00000000000c8947 */ /* 0x002fec0003800000 */
[----:B------:R-:W-:Y:S01]  /*06c0*/  IMAD.MOV.U32 R0, RZ, RZ, R6 ;  /* 0x000000ffff007224 */ /* 0x000fe200078e0006 */
[----:B------:R-:W-:-:S07]  /*06d0*/  MOV R2, 0x6f0 ;  /* 0x000006f000027802 */ /* 0x000fce0000000f00 */
[----:B----4-:R-:W-:Y:S05]  /*06e0*/  CALL.REL.NOINC `($__internal_0_$__cuda_sm3x_div_rn_noftz_f32_slowpath) ;  /* 0x0000001c004c7944 */ /* 0x010fea0003c00000 */
.L_x_7:
[----:B------:R-:W-:Y:S05]  /*06f0*/  BSYNC.RECONVERGENT B4 ;  /* 0x0000000000047941 */ /* 0x000fea0003800200 */
.L_x_6:
[----:B----4-:R-:W-:Y:S01]  /*0700*/  MOV R24, R0 ;  /* 0x0000000000187202 */ /* 0x010fe20000000f00 */
[----:B------:R-:W-:Y:S06]  /*0710*/  BRA `(.L_x_5) ;  /* 0x0000000000bc7947 */ /* 0x000fec0003800000 */
.L_x_243:
[----:B------:R-:W-:-:S13]  /*0720*/  ISETP.NE.AND P0, PT, R8, 0x1, PT ;  /* 0x000000010800780c */ /* 0x000fda0003f05270 */
        /* <DEDUP_REMOVED lines=14> */
[----:B------:R-:W-:Y:S02]  /*0810*/  MOV R0, R6 ;  /* 0x0000000600007202 */ /* 0x000fe40000000f00 */
[----:B------:R-:W-:-:S07]  /*0820*/  MOV R2, 0x840 ;  /* 0x0000084000027802 */ /* 0x000fce0000000f00 */
[----:B----4-:R-:W-:Y:S05]  /*0830*/  CALL.REL.NOINC `($__internal_0_$__cuda_sm3x_div_rn_noftz_f32_slowpath) ;  /* 0x0000001800f87944 */ /* 0x010fea0003c00000 */
.L_x_9:
[----:B------:R-:W-:Y:S05]  /*0840*/  BSYNC.RECONVERGENT B4 ;  /* 0x0000000000047941 */ /* 0x000fea0003800200 */
.L_x_8:
[----:B----4-:R-:W-:Y:S01]  /*0850*/  IMAD.MOV.U32 R24, RZ, RZ, R0 ;  /* 0x000000ffff187224 */ /* 0x010fe200078e0000 */
[----:B------:R-:W-:Y:S06]  /*0860*/  BRA `(.L_x_5) ;  /* 0x0000000000687947 */ /* 0x000fec0003800000 */
.L_x_244:
        /* <DEDUP_REMOVED lines=14> */
[----:B------:R-:W-:Y:S01]  /*0950*/  MOV R3, R7 ;  /* 0x0000000700037202 */ /* 0x000fe20000000f00 */
[----:B------:R-:W-:Y:S01]  /*0960*/  IMAD.MOV.U32 R0, RZ, RZ, R6 ;  /* 0x000000ffff007224 */ /* 0x000fe200078e0006 */
[----:B------:R-:W-:-:S07]  /*0970*/  MOV R2, 0x990 ;  /* 0x0000099000027802 */ /* 0x000fce0000000f00 */
[----:B----4-:R-:W-:Y:S05]  /*0980*/  CALL.REL.NOINC `($__internal_0_$__cuda_sm3x_div_rn_noftz_f32_slowpath) ;  /* 0x0000001800a47944 */ /* 0x010fea0003c00000 */
.L_x_11:
[----:B------:R-:W-:Y:S05]  /*0990*/  BSYNC.RECONVERGENT B4 ;  /* 0x0000000000047941 */ /* 0x000fea0003800200 */
.L_x_10:
[----:B------:R-:W-:Y:S01]  /*09a0*/  FMUL R0, R0, 1.9938999414443969727 ;  /* 0x3fff381d00007820 */ /* 0x000fe20000400000 */
[----:B----4-:R-:W-:Y:S01]  /*09b0*/  F2F.F64.F32 R24, R24 ;  /* 0x0000001800187310 */ /* 0x010fe20000201800 */
[----:B------:R-:W-:Y:S01]  /*09c0*/  UMOV UR24, 0x40000000 ;  /* 0x4000000000187882 */ /* 0x000fe20000000000 */
[----:B------:R-:W-:-:S06]  /*09d0*/  UMOV UR25, 0x3fefce07 ;  /* 0x3fefce0700197882 */ /* 0x000fcc0000000000 */
[----:B------:R-:W0:Y:S02]  /*09e0*/  F2F.F64.F32 R2, R0 ;  /* 0x0000000000027310 */ /* 0x000e240000201800 */
[----:B0-----:R-:W-:-:S06]  /*09f0*/  DFMA R2, R24, -UR24, R2 ;  /* 0x8000001818027c2b */ /* 0x001fcc0008000002 */
[----:B------:R0:W1:Y:S05]  /*0a00*/  F2F.F32.F64 R24, R2 ;  /* 0x0000000200187310 */ /* 0x00006a0000301000 */
.L_x_5:
[----:B------:R-:W-:Y:S05]  /*0a10*/  BSYNC.RECONVERGENT B3 ;  /* 0x0000000000037941 */ /* 0x000fea0003800200 */
.L_x_4:
[----:B0-----:R-:W-:Y:S01]  /*0a20*/  LEA R3, R4, R19, 0x2 ;  /* 0x0000001304037211 */ /* 0x001fe200078e10ff */
[----:B-----5:R-:W-:Y:S01]  /*0a30*/  IMAD.MOV.U32 R0, RZ, RZ, R19 ;  /* 0x000000ffff007224 */ /* 0x020fe200078e0013 */
[----:B------:R-:W-:-:S03]  /*0a40*/  MOV R9, R21 ;  /* 0x0000001500097202 */ /* 0x000fc60000000f00 */
[----:B-1--4-:R1:W-:Y:S01]  /*0a50*/  STS [R3], R24 ;  /* 0x0000001803007388 */ /* 0x0123e20000000800 */
[----:B------:R-:W-:Y:S05]  /*0a60*/  BRA `(.L_x_2) ;  /* 0x0000000400407947 */ /* 0x000fea0003800000 */
.L_x_3:
[----:B------:R-:W-:Y:S01]  /*0a70*/  IMAD.MOV.U32 R3, RZ, RZ, -0x1 ;  /* 0xffffffffff037424 */ /* 0x000fe200078e00ff */
[----:B------:R-:W-:Y:S04]  /*0a80*/  BSSY.RECONVERGENT B3, `(.L_x_12) ;  /* 0x000004a000037945 */ /* 0x000fe80003800200 */
[----:B------:R-:W-:-:S04]  /*0a90*/  VIADDMNMX.U32 R2, R20, R3, 0x2, PT ;  /* 0x0000000214027446 */ /* 0x000fc80003800003 */
[----:B------:R-:W-:-:S04]  /*0aa0*/  SHF.L.U32 R25, R2, 0x2, RZ ;  /* 0x0000000202197819 */ /* 0x000fc800000006ff */
[----:B------:R-:W0:Y:S02]  /*0ab0*/  LDC R2, c[0x2][R25+0xc] ;  /* 0x0080030019027b82 */ /* 0x000e240000000800 */
[----:B0-----:R-:W-:-:S04]  /*0ac0*/  SHF.R.S32.HI R3, RZ, 0x1f, R2 ;  /* 0x0000001fff037819 */ /* 0x001fc80000011402 */
.L_x_246:
[----:B------:R-:W-:Y:S05]  /*0ad0*/  BRX R2 -0xae0                                                              (*"BRANCH_TARGETS .L_x_247,.L_x_248,.L_x_249"*) ;  /* 0xfffffff402487949 */ /* 0x000fea000383ffff */
.L_x_249:
        /* <DEDUP_REMOVED lines=18> */
.L_x_15:
[----:B------:R-:W-:Y:S05]  /*0c00*/  BSYNC.RECONVERGENT B4 ;  /* 0x0000000000047941 */ /* 0x000fea0003800200 */
.L_x_14:
[----:B----4-:R-:W-:Y:S01]  /*0c10*/  IMAD.MOV.U32 R24, RZ, RZ, R0 ;  /* 0x000000ffff187224 */ /* 0x010fe200078e0000 */
[----:B------:R-:W-:Y:S06]  /*0c20*/  BRA `(.L_x_13) ;  /* 0x0000000000bc7947 */ /* 0x000fec0003800000 */
.L_x_247:
        /* <DEDUP_REMOVED lines=18> */
.L_x_17:
[----:B------:R-:W-:Y:S05]  /*0d50*/  BSYNC.RECONVERGENT B4 ;  /* 0x0000000000047941 */ /* 0x000fea0003800200 */
.L_x_16:
[----:B----4-:R-:W-:Y:S01]  /*0d60*/  MOV R24, R0 ;  /* 0x0000000000187202 */ /* 0x010fe20000000f00 */
[----:B------:R-:W-:Y:S06]  /*0d70*/  BRA `(.L_x_13) ;  /* 0x0000000000687947 */ /* 0x000fec0003800000 */
.L_x_248:
        /* <DEDUP_REMOVED lines=18> */
.L_x_19:
[----:B------:R-:W-:Y:S05]  /*0ea0*/  BSYNC.RECONVERGENT B4 ;  /* 0x0000000000047941 */ /* 0x000fea0003800200 */
.L_x_18:
[----:B------:R-:W-:Y:S01]  /*0eb0*/  FMUL R0, R0, 1.9938999414443969727 ;  /* 0x3fff381d00007820 */ /* 0x000fe20000400000 */
[----:B----4-:R-:W-:Y:S01]  /*0ec0*/  F2F.F64.F32 R24, R24 ;  /* 0x0000001800187310 */ /* 0x010fe20000201800 */
[----:B------:R-:W-:Y:S01]  /*0ed0*/  UMOV UR24, 0x40000000 ;  /* 0x4000000000187882 */ /* 0x000fe20000000000 */
[----:B------:R-:W-:-:S06]  /*0ee0*/  UMOV UR25, 0x3fefce07 ;  /* 0x3fefce0700197882 */ /* 0x000fcc0000000000 */
[----:B------:R-:W0:Y:S02]  /*0ef0*/  F2F.F64.F32 R2, R0 ;  /* 0x0000000000027310 */ /* 0x000e240000201800 */
[----:B0-----:R-:W-:-:S06]  /*0f00*/  DFMA R2, R24, -UR24, R2 ;  /* 0x8000001818027c2b */ /* 0x001fcc0008000002 */
[----:B------:R0:W1:Y:S05]  /*0f10*/  F2F.F32.F64 R24, R2 ;  /* 0x0000000200187310 */ /* 0x00006a0000301000 */
.L_x_13:
[----:B------:R-:W-:Y:S05]  /*0f20*/  BSYNC.RECONVERGENT B3 ;  /* 0x0000000000037941 */ /* 0x000fea0003800200 */
.L_x_12:
[----:B0-----:R-:W-:Y:S01]  /*0f30*/  IMAD R3, R4, 0x4, R19 ;  /* 0x0000000404037824 */ /* 0x001fe200078e0213 */
[----:B-----5:R-:W-:Y:S02]  /*0f40*/  MOV R0, R19 ;  /* 0x0000001300007202 */ /* 0x020fe40000000f00 */
[----:B------:R-:W-:Y:S02]  /*0f50*/  MOV R9, R21 ;  /* 0x0000001500097202 */ /* 0x000fe40000000f00 */
[----:B-1--4-:R0:W-:Y:S05]  /*0f60*/  STS [R3], R24 ;  /* 0x0000001803007388 */ /* 0x0121ea0000000800 */
.L_x_2:
[----:B------:R-:W-:Y:S05]  /*0f70*/  BSYNC.RECONVERGENT B2 ;  /* 0x0000000000027941 */ /* 0x000fea0003800200 */
.L_x_1:
[----:B------:R-:W-:Y:S01]  /*0f80*/  BAR.SYNC.DEFER_BLOCKING 0x0 ;  /* 0x0000000000007b1d */ /* 0x000fe20000010000 */
[C---:B------:R-:W-:Y:S01]  /*0f90*/  ISETP.GT.AND P0, PT, R18.reuse, 0x1, PT ;  /* 0x000000011200780c */ /* 0x040fe20003f04270 */
[----:B------:R-:W-:-:S12]  /*0fa0*/  VIADD R18, R18, 0xffffffff ;  /* 0xffffffff12127836 */ /* 0x000fd80000000000 */
[----:B------:R-:W-:Y:S05]  /*0fb0*/  @P0 BRA `(.L_x_20) ;  /* 0xfffffff000fc0947 */ /* 0x000fea000383ffff */
.L_x_0:
[C---:B------:R-:W-:Y:S01]  /*0fc0*/  ISETP.NE.AND P0, PT, R4.reuse, RZ, PT ;  /* 0x000000ff0400720c */ /* 0x040fe20003f05270 */
[----:B------:R-:W2:Y:S01]  /*0fd0*/  LDC.64 R18, c[0x0][0x398] ;  /* 0x0000e600ff127b82 */ /* 0x000ea20000000a00 */
[----:B------:R-:W-:Y:S02]  /*0fe0*/  ISETP.NE.AND P1, PT, R4, UR17, PT ;  /* 0x0000001104007c0c */ /* 0x000fe4000bf25270 */
[----:B0-----:R-:W-:-:S09]  /*0ff0*/  MOV R7, 0x4 ;  /* 0x0000000400077802 */ /* 0x001fd20000000f00 */
[----:B------:R-:W-:Y:S02]  /*1000*/  VOTEU.ALL UP0, P0 ;  /* 0x0000000000ff7886 */ /* 0x000fe40000000000 */
[----:B------:R-:W-:-:S03]  /*1010*/  @!P1 IMAD.WIDE.U32 R6, R4, R7, UR8 ;  /* 0x0000000804069e25 */ /* 0x000fc6000f8e0007 */
[----:B------:R-:W-:-:S03]  /*1020*/  @!UP0 UIMAD.WIDE.U32 UR14, UR17, 0x4, UR6 ;  /* 0x00000004110e88a5 */ /* 0x000fc6000f8e0006 */
[----:B------:R-:W3:Y:S03]  /*1030*/  @!P1 LDG.E R7, desc[UR20][R6.64] ;  /* 0x0000001406079981 */ /* 0x000ee6000c1e1900 */
[----:B------:R-:W-:Y:S01]  /*1040*/  MOV R12, UR14 ;  /* 0x0000000e000c7c02 */ /* 0x000fe20008000f00 */
[----:B------:R-:W-:-:S05]  /*1050*/  IMAD.U32 R13, RZ, RZ, UR15 ;  /* 0x0000000fff0d7e24 */ /* 0x000fca000f8e00ff */
[----:B------:R-:W4:Y:S01]  /*1060*/  @!P0 LDG.E R12, desc[UR20][R12.64] ;  /* 0x000000140c0c8981 */ /* 0x000f22000c1e1900 */
[----:B------:R-:W-:Y:S01]  /*1070*/  MOV R17, 0x4 ;  /* 0x0000000400117802 */ /* 0x000fe20000000f00 */
[----:B------:R-:W-:Y:S01]  /*1080*/  IMAD.MOV.U32 R11, RZ, RZ, 0x4 ;  /* 0x00000004ff0b7424 */ /* 0x000fe200078e00ff */
[----:B------:R-:W-:Y:S01]  /*1090*/  MOV R15, 0x4 ;  /* 0x00000004000f7802 */ /* 0x000fe20000000f00 */
[----:B--2---:R-:W-:-:S04]  /*10a0*/  IMAD.WIDE.U32 R18, R4, 0x4, R18 ;  /* 0x0000000404127825 */ /* 0x004fc800078e0012 */
[C---:B------:R-:W-:Y:S01]  /*10b0*/  IMAD.WIDE.U32 R16, R4.reuse, R17, UR10 ;  /* 0x0000000a04107e25 */ /* 0x040fe2000f8e0011 */
[----:B------:R0:W5:Y:S03]  /*10c0*/  LDG.E R6, desc[UR20][R18.64] ;  /* 0x0000001412067981 */ /* 0x000166000c1e1900 */
[C---:B------:R-:W-:Y:S01]  /*10d0*/  IMAD.WIDE.U32 R14, R4.reuse, R15, UR12 ;  /* 0x0000000c040e7e25 */ /* 0x040fe2000f8e000f */
[----:B------:R0:W5:Y:S03]  /*10e0*/  LDG.E R2, desc[UR20][R16.64] ;  /* 0x0000001410027981 */ /* 0x000166000c1e1900 */
[C---:B------:R-:W-:Y:S01]  /*10f0*/  IMAD.WIDE.U32 R10, R4.reuse, R11, UR4 ;  /* 0x00000004040a7e25 */ /* 0x040fe2000f8e000b */
[----:B------:R0:W5:Y:S01]  /*1100*/  LDG.E R20, desc[UR20][R14.64] ;  /* 0x000000140e147981 */ /* 0x000162000c1e1900 */
[----:B------:R-:W-:Y:S01]  /*1110*/  LEA R0, R4, R0, 0x2 ;  /* 0x0000000004007211 */ /* 0x000fe200078e10ff */
[----:B------:R-:W2:Y:S02]  /*1120*/  LDCU.64 UR4, c[0x0][0x3b0] ;  /* 0x00007600ff0477ac */ /* 0x000ea40008000a00 */
[----:B-1----:R0:W5:Y:S04]  /*1130*/  LDG.E R3, desc[UR20][R10.64] ;  /* 0x000000140a037981 */ /* 0x002168000c1e1900 */
[----:B------:R-:W-:Y:S01]  /*1140*/  LDS R8, [R0] ;  /* 0x0000000000087984 */ /* 0x000fe20000000800 */
[----:B------:R-:W-:Y:S01]  /*1150*/  BSSY.RECONVERGENT B2, `(.L_x_21) ;  /* 0x0000053000027945 */ /* 0x000fe20003800200 */
[----:B--2---:R-:W-:-:S02]  /*1160*/  UISETP.NE.AND UP0, UPT, UR5, 0x2, UPT ;  /* 0x000000020500788c */ /* 0x004fc4000bf05270 */
[----:B------:R-:W-:Y:S01]  /*1170*/  UIADD3 UR11, UPT, UPT, UR4, -0x1, URZ ;  /* 0xffffffff040b7890 */ /* 0x000fe2000fffe0ff */
[----:B------:R-:W3:Y:S04]  /*1180*/  @P1 LDS R7, [R0+0x4] ;  /* 0x0000040000071984 */ /* 0x000ee80000000800 */
[----:B------:R-:W4:Y:S01]  /*1190*/  @P0 LDS R12, [R0+-0x4] ;  /* 0xfffffc00000c0984 */ /* 0x000f220000000800 */
[C---:B------:R-:W-:Y:S02]  /*11a0*/  ISETP.NE.AND P0, PT, R5.reuse, RZ, PT ;  /* 0x000000ff0500720c */ /* 0x040fe40003f05270 */
[----:B------:R-:W-:-:S04]  /*11b0*/  ISETP.NE.AND P1, PT, R5, UR11, PT ;  /* 0x0000000b05007c0c */ /* 0x000fc8000bf25270 */
[----:B---3--:R-:W-:Y:S02]  /*11c0*/  FSEL R7, R7, RZ, P1 ;  /* 0x000000ff07077208 */ /* 0x008fe40000800000 */
[----:B----4-:R-:W-:Y:S01]  /*11d0*/  FSEL R12, R12, RZ, P0 ;  /* 0x000000ff0c0c7208 */ /* 0x010fe20000000000 */
[----:B0-----:R-:W-:Y:S06]  /*11e0*/  BRA.U !UP0, `(.L_x_22) ;  /* 0x0000000108b07547 */ /* 0x001fec000b800000 */
[----:B------:R-:W-:-:S09]  /*11f0*/  UISETP.NE.AND UP0, UPT, UR5, 0x1, UPT ;  /* 0x000000010500788c */ /* 0x000fd2000bf05270 */
[----:B------:R-:W-:Y:S05]  /*1200*/  BRA.U !UP0, `(.L_x_23) ;  /* 0x0000000108507547 */ /* 0x000fea000b800000 */
[----:B------:R-:W-:-:S09]  /*1210*/  UISETP.NE.AND UP0, UPT, UR5, URZ, UPT ;  /* 0x000000ff0500728c */ /* 0x000fd2000bf05270 */
[----:B------:R-:W-:Y:S05]  /*1220*/  BRA.U UP0, `(.L_x_24) ;  /* 0x0000000500147547 */ /* 0x000fea000b800000 */
        /* <DEDUP_REMOVED lines=12> */
[----:B------:R-:W-:Y:S02]  /*12f0*/  MOV R0, R2 ;  /* 0x0000000200007202 */ /* 0x000fe40000000f00 */
[----:B------:R-:W-:-:S07]  /*1300*/  MOV R2, 0x1320 ;  /* 0x0000132000027802 */ /* 0x000fce0000000f00 */
[----:B------:R-:W-:Y:S05]  /*1310*/  CALL.REL.NOINC `($__internal_0_$__cuda_sm3x_div_rn_noftz_f32_slowpath) ;  /* 0x0000001000407944 */ /* 0x000fea0003c00000 */
.L_x_26:
[----:B------:R-:W-:Y:S05]  /*1320*/  BSYNC.RECONVERGENT B3 ;  /* 0x0000000000037941 */ /* 0x000fea0003800200 */
.L_x_25:
[----:B------:R-:W-:Y:S01]  /*1330*/  IMAD.MOV.U32 R8, RZ, RZ, R0 ;  /* 0x000000ffff087224 */ /* 0x000fe200078e0000 */
[----:B------:R-:W-:Y:S06]  /*1340*/  BRA `(.L_x_24) ;  /* 0x0000000000cc7947 */ /* 0x000fec0003800000 */
.L_x_23:
[----:B------:R-:W-:-:S04]  /*1350*/  LOP3.LUT R0, R5, 0x1, RZ, 0xc0, !PT ;  /* 0x0000000105007812 */ /* 0x000fc800078ec0ff */
[----:B------:R-:W-:-:S13]  /*1360*/  ISETP.NE.U32.AND P0, PT, R0, 0x1, PT ;  /* 0x000000010000780c */ /* 0x000fda0003f05070 */
[----:B------:R-:W-:Y:S05]  /*1370*/  @!P0 BRA `(.L_x_22) ;  /* 0x00000000004c8947 */ /* 0x000fea0003800000 */
        /* <DEDUP_REMOVED lines=13> */
[----:B------:R-:W-:Y:S02]  /*1450*/  MOV R3, R7 ;  /* 0x0000000700037202 */ /* 0x000fe40000000f00 */
[----:B------:R-:W-:-:S07]  /*1460*/  MOV R2, 0x1480 ;  /* 0x0000148000027802 */ /* 0x000fce0000000f00 */
[----:B------:R-:W-:Y:S05]  /*1470*/  CALL.REL.NOINC `($__internal_0_$__cuda_sm3x_div_rn_noftz_f32_slowpath) ;  /* 0x0000000c00e87944 */ /* 0x000fea0003c00000 */
.L_x_28:
[----:B------:R-:W-:Y:S05]  /*1480*/  BSYNC.RECONVERGENT B3 ;  /* 0x0000000000037941 */ /* 0x000fea0003800200 */
.L_x_27:
[----:B------:R-:W-:Y:S01]  /*1490*/  IMAD.MOV.U32 R8, RZ, RZ, R0 ;  /* 0x000000ffff087224 */ /* 0x000fe200078e0000 */
[----:B------:R-:W-:Y:S06]  /*14a0*/  BRA `(.L_x_24) ;  /* 0x0000000000747947 */ /* 0x000fec0003800000 */
.L_x_22:
[----:B------:R-:W-:Y:S01]  /*14b0*/  LOP3.LUT R0, R5, 0x1, RZ, 0xc0, !PT ;  /* 0x0000000105007812 */ /* 0x000fe200078ec0ff */
[----:B------:R-:W-:Y:S03]  /*14c0*/  BSSY.RECONVERGENT B3, `(.L_x_24) ;  /* 0x000001b000037945 */ /* 0x000fe60003800200 */
        /* <DEDUP_REMOVED lines=18> */
.L_x_31:
[----:B------:R-:W-:Y:S05]  /*15f0*/  BSYNC.RECONVERGENT B4 ;  /* 0x0000000000047941 */ /* 0x000fea0003800200 */
.L_x_30:
[----:B------:R-:W-:Y:S01]  /*1600*/  FMUL R0, R0, 1.9938999414443969727 ;  /* 0x3fff381d00007820 */ /* 0x000fe20000400000 */
[----:B------:R-:W-:Y:S01]  /*1610*/  F2F.F64.F32 R6, R8 ;  /* 0x0000000800067310 */ /* 0x000fe20000201800 */
[----:B------:R-:W-:Y:S01]  /*1620*/  UMOV UR4, 0x40000000 ;  /* 0x4000000000047882 */ /* 0x000fe20000000000 */
[----:B------:R-:W-:-:S06]  /*1630*/  UMOV UR5, 0x3fefce07 ;  /* 0x3fefce0700057882 */ /* 0x000fcc0000000000 */
[----:B------:R-:W0:Y:S02]  /*1640*/  F2F.F64.F32 R2, R0 ;  /* 0x0000000000027310 */ /* 0x000e240000201800 */
[----:B0-----:R-:W-:-:S06]  /*1650*/  DFMA R2, R6, -UR4, R2 ;  /* 0x8000000406027c2b */ /* 0x001fcc0008000002 */
[----:B------:R0:W1:Y:S05]  /*1660*/  F2F.F32.F64 R8, R2 ;  /* 0x0000000200087310 */ /* 0x00006a0000301000 */
.L_x_29:
[----:B------:R-:W-:Y:S05]  /*1670*/  BSYNC.RECONVERGENT B3 ;  /* 0x0000000000037941 */ /* 0x000fea0003800200 */
.L_x_24:
[----:B------:R-:W-:Y:S05]  /*1680*/  BSYNC.RECONVERGENT B2 ;  /* 0x0000000000027941 */ /* 0x000fea0003800200 */
.L_x_21:
[----:B------:R-:W-:Y:S01]  /*1690*/  IMAD R9, R4, 0x4, R9 ;  /* 0x0000000404097824 */ /* 0x000fe200078e0209 */
[----:B------:R-:W-:-:S04]  /*16a0*/  UISETP.GE.U32.AND UP0, UPT, UR23, 0x4, UPT ;  /* 0x000000041700788c */ /* 0x000fc8000bf06070 */
[----:B-1----:R1:W-:Y:S05]  /*16b0*/  STS [R9], R8 ;  /* 0x0000000809007388 */ /* 0x0023ea0000000800 */
[----:B------:R-:W-:Y:S05]  /*16c0*/  BRA.U !UP0, `(.L_x_32) ;  /* 0x0000000d08087547 */ /* 0x000fea000b800000 */
[----:B------:R-:W2:Y:S01]  /*16d0*/  S2UR UR4, SR_CgaCtaId ;  /* 0x00000000000479c3 */ /* 0x000ea20000008800 */
[----:B------:R-:W-:Y:S01]  /*16e0*/  UMOV UR5, 0x400 ;  /* 0x0000040000057882 */ /* 0x000fe20000000000 */
[----:B-1----:R-:W-:Y:S01]  /*16f0*/  IADD3 R8, PT, PT, R4, -0x1, RZ ;  /* 0xffffffff04087810 */ /* 0x002fe20007ffe0ff */
[----:B------:R-:W-:Y:S01]  /*1700*/  UIADD3 UR13, UPT, UPT, UR23, -0x2, URZ ;  /* 0xfffffffe170d7890 */ /* 0x000fe2000fffe0ff */
[C---:B------:R-:W-:Y:S01]  /*1710*/  LOP3.LUT R9, R5.reuse, 0x80000001, RZ, 0xc0, !PT ;  /* 0x8000000105097812 */ /* 0x040fe200078ec0ff */
[----:B------:R-:W-:Y:S01]  /*1720*/  UIADD3 UR12, UPT, UPT, -UR22, URZ, URZ ;  /* 0x000000ff160c7290 */ /* 0x000fe2000fffe1ff */
[----:B------:R-:W-:Y:S01]  /*1730*/  LOP3.LUT R12, R5, 0x1, RZ, 0xc0, !PT ;  /* 0x00000001050c7812 */ /* 0x000fe200078ec0ff */
[----:B------:R-:W-:Y:S01]  /*1740*/  UMOV UR10, UR19 ;  /* 0x00000013000a7c82 */ /* 0x000fe20008000000 */
[----:B--2---:R-:W-:-:S03]  /*1750*/  ULEA UR5, UR4, UR5, 0x18 ;  /* 0x0000000504057291 */ /* 0x004fc6000f8ec0ff */
[----:B------:R-:W-:-:S09]  /*1760*/  UMOV UR4, URZ ;  /* 0x000000ff00047c82 */ /* 0x000fd20008000000 */
.L_x_52:
[----:B------:R-:W-:Y:S01]  /*1770*/  ISETP.GE.U32.AND P0, PT, R8, UR13, PT ;  /* 0x0000000d08007c0c */ /* 0x000fe2000bf06070 */
[----:B------:R-:W-:Y:S01]  /*1780*/  UIADD3 UR12, UPT, UPT, UR12, 0x1, URZ ;  /* 0x000000010c0c7890 */ /* 0x000fe2000fffe0ff */
[----:B------:R-:W-:Y:S01]  /*1790*/  BSSY.RECONVERGENT B2, `(.L_x_33) ;  /* 0x00000b2000027945 */ /* 0x000fe20003800200 */
[----:B------:R-:W-:Y:S01]  /*17a0*/  UMOV UR19, UR5 ;  /* 0x0000000500137c82 */ /* 0x000fe20008000000 */
[----:B------:R-:W-:Y:S02]  /*17b0*/  UIADD3 UR4, UPT, UPT, UR4, 0x1, URZ ;  /* 0x0000000104047890 */ /* 0x000fe4000fffe0ff */
[----:B------:R-:W-:Y:S01]  /*17c0*/  UISETP.NE.AND UP1, UPT, UR12, -0x1, UPT ;  /* 0xffffffff0c00788c */ /* 0x000fe2000bf25270 */
[----:B------:R-:W-:-:S06]  /*17d0*/  UMOV UR5, UR10 ;  /* 0x0000000a00057c82 */ /* 0x000fcc0008000000 */
[----:B-12---:R-:W-:Y:S05]  /*17e0*/  @P0 BRA `(.L_x_34) ;  /* 0x0000000800b00947 */ /* 0x006fea0003800000 */
[----:B------:R1:W5:Y:S04]  /*17f0*/  LDG.E R7, desc[UR20][R18.64] ;  /* 0x0000001412077981 */ /* 0x000368000c1e1900 */
[----:B-----5:R1:W5:Y:S04]  /*1800*/  LDG.E R6, desc[UR20][R16.64] ;  /* 0x0000001410067981 */ /* 0x020368000c1e1900 */
[----:B------:R1:W5:Y:S04]  /*1810*/  LDG.E R20, desc[UR20][R14.64] ;  /* 0x000000140e147981 */ /* 0x000368000c1e1900 */
[----:B------:R1:W5:Y:S01]  /*1820*/  LDG.E R0, desc[UR20][R10.64] ;  /* 0x000000140a007981 */ /* 0x000362000c1e1900 */
[----:B0-----:R-:W-:Y:S01]  /*1830*/  LEA R2, R4, UR19, 0x2 ;  /* 0x0000001304027c11 */ /* 0x001fe2000f8e10ff */
[----:B------:R-:W0:Y:S01]  /*1840*/  LDC R23, c[0x0][0x3b4] ;  /* 0x0000ed00ff177b82 */ /* 0x000e220000000800 */
[----:B------:R-:W-:Y:S01]  /*1850*/  ULOP3.LUT UR10, UR4, 0x1, URZ, 0xc0, !UPT ;  /* 0x00000001040a7892 */ /* 0x000fe2000f8ec0ff */
[----:B------:R-:W-:-:S02]  /*1860*/  ISETP.NE.AND P0, PT, R5, UR11, PT ;  /* 0x0000000b05007c0c */ /* 0x000fc4000bf05270 */
[----:B------:R-:W2:Y:S01]  /*1870*/  LDS R24, [R2+-0x4] ;  /* 0xfffffc0002187984 */ /* 0x000ea20000000800 */
[----:B------:R-:W-:Y:S01]  /*1880*/  UISETP.NE.U32.AND UP0, UPT, UR10, 0x1, UPT ;  /* 0x000000010a00788c */ /* 0x000fe2000bf05070 */
[----:B------:R-:W-:Y:S02]  /*1890*/  ISETP.NE.AND P1, PT, R5, RZ, PT ;  /* 0x000000ff0500720c */ /* 0x000fe40003f25270 */
[----:B------:R-:W3:Y:S04]  /*18a0*/  LDS R21, [R2+0x4] ;  /* 0x0000040002157984 */ /* 0x000ee80000000800 */
[----:B------:R1:W4:Y:S01]  /*18b0*/  LDS R13, [R2] ;  /* 0x00000000020d7984 */ /* 0x0003220000000800 */
[----:B--2---:R-:W-:Y:S02]  /*18c0*/  FSEL R22, R24, RZ, P1 ;  /* 0x000000ff18167208 */ /* 0x004fe40000800000 */
[----:B---3--:R-:W-:Y:S01]  /*18d0*/  FSEL R21, R21, RZ, P0 ;  /* 0x000000ff15157208 */ /* 0x008fe20000000000 */
[----:B01----:R-:W-:Y:S06]  /*18e0*/  BRA.U UP0, `(.L_x_35) ;  /* 0x0000000500387547 */ /* 0x003fec000b800000 */
[----:B------:R-:W-:Y:S01]  /*18f0*/  IADD3 R2, PT, PT, R23, -0x1, RZ ;  /* 0xffffffff17027810 */ /* 0x000fe20007ffe0ff */
[----:B------:R-:W-:Y:S03]  /*1900*/  BSSY.RECONVERGENT B3, `(.L_x_36) ;  /* 0x0000049000037945 */ /* 0x000fe60003800200 */
[----:B------:R-:W-:-:S05]  /*1910*/  VIMNMX.U32 R2, PT, PT, R2, 0x2, PT ;  /* 0x0000000202027848 */ /* 0x000fca0003fe0000 */
[----:B------:R-:W-:-:S04]  /*1920*/  IMAD.SHL.U32 R25, R2, 0x4, RZ ;  /* 0x0000000402197824 */ /* 0x000fc800078e00ff */
[----:B------:R-:W0:Y:S02]  /*1930*/  LDC R2, c[0x2][R25+0x18] ;  /* 0x0080060019027b82 */ /* 0x000e240000000800 */
[----:B0-----:R-:W-:-:S04]  /*1940*/  SHF.R.S32.HI R3, RZ, 0x1f, R2 ;  /* 0x0000001fff037819 */ /* 0x001fc80000011402 */
.L_x_250:
[----:B------:R-:W-:Y:S05]  /*1950*/  BRX R2 -0x1960                                                             (*"BRANCH_TARGETS .L_x_251,.L_x_252,.L_x_253"*) ;  /* 0xffffffe402a87949 */ /* 0x000fea000383ffff */
.L_x_253:
[----:B------:R-:W-:-:S13]  /*1960*/  ISETP.NE.AND P0, PT, R23, RZ, PT ;  /* 0x000000ff1700720c */ /* 0x000fda0003f05270 */
[----:B------:R-:W-:Y:S05]  /*1970*/  @P0 BRA `(.L_x_37) ;  /* 0x0000000400040947 */ /* 0x000fea0003800000 */
[----:B----45:R-:W0:Y:S01]  /*1980*/  MUFU.RCP R13, R6 ;  /* 0x00000006000d7308 */ /* 0x030e220000001000 */
        /* <DEDUP_REMOVED lines=14> */
.L_x_39:
[----:B------:R-:W-:Y:S05]  /*1a70*/  BSYNC.RECONVERGENT B4 ;  /* 0x0000000000047941 */ /* 0x000fea0003800200 */
.L_x_38:
[----:B------:R-:W-:Y:S01]  /*1a80*/  MOV R13, R0 ;  /* 0x00000000000d7202 */ /* 0x000fe20000000f00 */
[----:B------:R-:W-:Y:S06]  /*1a90*/  BRA `(.L_x_37) ;  /* 0x0000000000bc7947 */ /* 0x000fec0003800000 */
.L_x_251:
        /* <DEDUP_REMOVED lines=18> */
.L_x_41:
[----:B------:R-:W-:Y:S05]  /*1bc0*/  BSYNC.RECONVERGENT B4 ;  /* 0x0000000000047941 */ /* 0x000fea0003800200 */
.L_x_40:
[----:B----4-:R-:W-:Y:S01]  /*1bd0*/  MOV R13, R0 ;  /* 0x00000000000d7202 */ /* 0x010fe20000000f00 */
[----:B------:R-:W-:Y:S06]  /*1be0*/  BRA `(.L_x_37) ;  /* 0x0000000000687947 */ /* 0x000fec0003800000 */
.L_x_252:
        /* <DEDUP_REMOVED lines=18> */
.L_x_43:
[----:B------:R-:W-:Y:S05]  /*1d10*/  BSYNC.RECONVERGENT B4 ;  /* 0x0000000000047941 */ /* 0x000fea0003800200 */
.L_x_42:
[----:B------:R-:W-:Y:S01]  /*1d20*/  FMUL R0, R0, 1.9938999414443969727 ;  /* 0x3fff381d00007820 */ /* 0x000fe20000400000 */
[----:B----4-:R-:W-:Y:S01]  /*1d30*/  F2F.F64.F32 R6, R13 ;  /* 0x0000000d00067310 */ /* 0x010fe20000201800 */
[----:B------:R-:W-:Y:S01]  /*1d40*/  UMOV UR14, 0x40000000 ;  /* 0x40000000000e7882 */ /* 0x000fe20000000000 */
[----:B------:R-:W-:-:S06]  /*1d50*/  UMOV UR15, 0x3fefce07 ;  /* 0x3fefce07000f7882 */ /* 0x000fcc0000000000 */
[----:B------:R-:W0:Y:S02]  /*1d60*/  F2F.F64.F32 R2, R0 ;  /* 0x0000000000027310 */ /* 0x000e240000201800 */
[----:B0-----:R-:W-:-:S06]  /*1d70*/  DFMA R2, R6, -UR14, R2 ;  /* 0x8000000e06027c2b */ /* 0x001fcc0008000002 */
[----:B------:R0:W1:Y:S05]  /*1d80*/  F2F.F32.F64 R13, R2 ;  /* 0x00000002000d7310 */ /* 0x00006a0000301000 */
.L_x_37:
[----:B------:R-:W-:Y:S05]  /*1d90*/  BSYNC.RECONVERGENT B3 ;  /* 0x0000000000037941 */ /* 0x000fea0003800200 */
.L_x_36:
[----:B-----5:R-:W-:-:S05]  /*1da0*/  LEA R0, R4, UR5, 0x2 ;  /* 0x0000000504007c11 */ /* 0x020fca000f8e10ff */
[----:B-1--4-:R1:W-:Y:S01]  /*1db0*/  STS [R0], R13 ;  /* 0x0000000d00007388 */ /* 0x0123e20000000800 */
[----:B------:R-:W-:Y:S05]  /*1dc0*/  BRA `(.L_x_34) ;  /* 0x0000000400387947 */ /* 0x000fea0003800000 */
.L_x_35:
[----:B------:R-:W-:Y:S01]  /*1dd0*/  MOV R2, 0xffffffff ;  /* 0xffffffff00027802 */ /* 0x000fe20000000f00 */
[----:B------:R-:W-:Y:S03]  /*1de0*/  BSSY.RECONVERGENT B3, `(.L_x_44) ;  /* 0x000004a000037945 */ /* 0x000fe60003800200 */
[----:B------:R-:W-:-:S05]  /*1df0*/  VIADDMNMX.U32 R2, R23, R2, 0x2, PT ;  /* 0x0000000217027446 */ /* 0x000fca0003800002 */
[----:B------:R-:W-:-:S04]  /*1e00*/  IMAD.SHL.U32 R24, R2, 0x4, RZ ;  /* 0x0000000402187824 */ /* 0x000fc800078e00ff */
[----:B------:R-:W0:Y:S02]  /*1e10*/  LDC R2, c[0x2][R24+0x24] ;  /* 0x0080090018027b82 */ /* 0x000e240000000800 */
[----:B0-----:R-:W-:-:S04]  /*1e20*/  SHF.R.S32.HI R3, RZ, 0x1f, R2 ;  /* 0x0000001fff037819 */ /* 0x001fc80000011402 */
.L_x_254:
[----:B------:R-:W-:Y:S05]  /*1e30*/  BRX R2 -0x1e40                                                             (*"BRANCH_TARGETS .L_x_255,.L_x_256,.L_x_257"*) ;  /* 0xffffffe002707949 */ /* 0x000fea000383ffff */
.L_x_257:
        /* <DEDUP_REMOVED lines=17> */
[----:B----4-:R-:W-:Y:S05]  /*1f50*/  CALL.REL.NOINC `($__internal_0_$__cuda_sm3x_div_rn_noftz_f32_slowpath) ;  /* 0x0000000400307944 */ /* 0x010fea0003c00000 */
.L_x_47:
[----:B------:R-:W-:Y:S05]  /*1f60*/  BSYNC.RECONVERGENT B4 ;  /* 0x0000000000047941 */ /* 0x000fea0003800200 */
.L_x_46:
[----:B----4-:R-:W-:Y:S01]  /*1f70*/  IMAD.MOV.U32 R13, RZ, RZ, R0 ;  /* 0x000000ffff0d7224 */ /* 0x010fe200078e0000 */
[----:B------:R-:W-:Y:S06]  /*1f80*/  BRA `(.L_x_45) ;  /* 0x0000000000bc7947 */ /* 0x000fec0003800000 */
.L_x_255:
        /* <DEDUP_REMOVED lines=18> */
.L_x_49:
[----:B------:R-:W-:Y:S05]  /*20b0*/  BSYNC.RECONVERGENT B4 ;  /* 0x0000000000047941 */ /* 0x000fea0003800200 */
.L_x_48:
[----:B----4-:R-:W-:Y:S01]  /*20c0*/  IMAD.MOV.U32 R13, RZ, RZ, R0 ;  /* 0x000000ffff0d7224 */ /* 0x010fe200078e0000 */
[----:B------:R-:W-:Y:S06]  /*20d0*/  BRA `(.L_x_45) ;  /* 0x0000000000687947 */ /* 0x000fec0003800000 */
.L_x_256:
        /* <DEDUP_REMOVED lines=18> */
.L_x_51:
[----:B------:R-:W-:Y:S05]  /*2200*/  BSYNC.RECONVERGENT B4 ;  /* 0x0000000000047941 */ /* 0x000fea0003800200 */
.L_x_50:
[----:B------:R-:W-:Y:S01]  /*2210*/  FMUL R0, R0, 1.9938999414443969727 ;  /* 0x3fff381d00007820 */ /* 0x000fe20000400000 */
[----:B----4-:R-:W-:Y:S01]  /*2220*/  F2F.F64.F32 R6, R13 ;  /* 0x0000000d00067310 */ /* 0x010fe20000201800 */
[----:B------:R-:W-:Y:S01]  /*2230*/  UMOV UR14, 0x40000000 ;  /* 0x40000000000e7882 */ /* 0x000fe20000000000 */
[----:B------:R-:W-:-:S06]  /*2240*/  UMOV UR15, 0x3fefce07 ;  /* 0x3fefce07000f7882 */ /* 0x000fcc0000000000 */
[----:B------:R-:W0:Y:S02]  /*2250*/  F2F.F64.F32 R2, R0 ;  /* 0x0000000000027310 */ /* 0x000e240000201800 */
[----:B0-----:R-:W-:-:S06]  /*2260*/  DFMA R2, R6, -UR14, R2 ;  /* 0x8000000e06027c2b */ /* 0x001fcc0008000002 */
[----:B------:R0:W1:Y:S05]  /*2270*/  F2F.F32.F64 R13, R2 ;  /* 0x00000002000d7310 */ /* 0x00006a0000301000 */
.L_x_45:
[----:B------:R-:W-:Y:S05]  /*2280*/  BSYNC.RECONVERGENT B3 ;  /* 0x0000000000037941 */ /* 0x000fea0003800200 */
.L_x_44:
[----:B-----5:R-:W-:-:S05]  /*2290*/  LEA R0, R4, UR5, 0x2 ;  /* 0x0000000504007c11 */ /* 0x020fca000f8e10ff */
[----:B-1--4-:R2:W-:Y:S02]  /*22a0*/  STS [R0], R13 ;  /* 0x0000000d00007388 */ /* 0x0125e40000000800 */
.L_x_34:
[----:B------:R-:W-:Y:S05]  /*22b0*/  BSYNC.RECONVERGENT B2 ;  /* 0x0000000000027941 */ /* 0x000fea0003800200 */
.L_x_33:
[----:B------:R-:W-:Y:S06]  /*22c0*/  BAR.SYNC.DEFER_BLOCKING 0x0 ;  /* 0x0000000000007b1d */ /* 0x000fec0000010000 */
[----:B------:R-:W-:Y:S01]  /*22d0*/  UMOV UR10, UR19 ;  /* 0x00000013000a7c82 */ /* 0x000fe20008000000 */
[----:B------:R-:W-:Y:S05]  /*22e0*/  BRA.U UP1, `(.L_x_52) ;  /* 0xfffffff501207547 */ /* 0x000fea000b83ffff */
.L_x_32:
[C---:B0----5:R-:W-:Y:S01]  /*22f0*/  IMAD.SHL.U32 R2, R4.reuse, 0x40000000, RZ ;  /* 0x4000000004027824 */ /* 0x061fe200078e00ff */
[----:B-12---:R-:W-:Y:S01]  /*2300*/  IADD3 R0, PT, PT, R4, 0x1, RZ ;  /* 0x0000000104007810 */ /* 0x006fe20007ffe0ff */
[----:B------:R-:W-:-:S03]  /*2310*/  HFMA2 R5, -RZ, RZ, 0, 2.384185791015625e-07 ;  /* 0x00000004ff057431 */ /* 0x000fc600000001ff */
[----:B------:R-:W-:Y:S02]  /*2320*/  SHF.R.S32.HI R2, RZ, 0x1f, R2 ;  /* 0x0000001fff027819 */ /* 0x000fe40000011402 */
[----:B------:R-:W-:Y:S02]  /*2330*/  SHF.R.U32.HI R0, RZ, 0x1, R0 ;  /* 0x00000001ff007819 */ /* 0x000fe40000011600 */
[----:B------:R-:W-:Y:S02]  /*2340*/  LOP3.LUT R3, R2, UR23, RZ, 0xc0, !PT ;  /* 0x0000001702037c12 */ /* 0x000fe4000f8ec0ff */
[-C--:B------:R-:W-:Y:S02]  /*2350*/  LOP3.LUT R2, RZ, R0.reuse, RZ, 0x33, !PT ;  /* 0x00000000ff027212 */ /* 0x080fe400078e33ff */
[C---:B------:R-:W-:Y:S02]  /*2360*/  IADD3 R0, PT, PT, R3.reuse, R0, RZ ;  /* 0x0000000003007210 */ /* 0x040fe40007ffe0ff */
[----:B------:R-:W-:Y:S01]  /*2370*/  IADD3 R2, PT, PT, R3, UR23, R2 ;  /* 0x0000001703027c10 */ /* 0x000fe2000fffe002 */
[----:B------:R-:W-:Y:S01]  /*2380*/  IMAD.MOV.U32 R3, RZ, RZ, 0x4 ;  /* 0x00000004ff037424 */ /* 0x000fe200078e00ff */
[----:B------:R-:W-:-:S02]  /*2390*/  LEA R0, R0, UR19, 0x2 ;  /* 0x0000001300007c11 */ /* 0x000fc4000f8e10ff */
[----:B------:R-:W-:Y:S01]  /*23a0*/  LEA R6, R2, UR19, 0x2 ;  /* 0x0000001302067c11 */ /* 0x000fe2000f8e10ff */
[C---:B------:R-:W-:Y:S02]  /*23b0*/  IMAD.WIDE.U32 R2, R4.reuse, R3, UR6 ;  /* 0x0000000604027e25 */ /* 0x040fe4000f8e0003 */
[----:B------:R-:W0:Y:S02]  /*23c0*/  LDS R7, [R0] ;  /* 0x0000000000077984 */ /* 0x000e240000000800 */
[----:B------:R-:W-:Y:S02]  /*23d0*/  IMAD.WIDE.U32 R4, R4, R5, UR8 ;  /* 0x0000000804047e25 */ /* 0x000fe4000f8e0005 */
[----:B------:R-:W1:Y:S04]  /*23e0*/  LDS R9, [R6] ;  /* 0x0000000006097984 */ /* 0x000e680000000800 */
[----:B0-----:R-:W-:Y:S04]  /*23f0*/  STG.E desc[UR20][R2.64], R7 ;  /* 0x0000000702007986 */ /* 0x001fe8000c101914 */
[----:B-1----:R-:W-:Y:S01]  /*2400*/  STG.E desc[UR20][R4.64], R9 ;  /* 0x0000000904007986 */ /* 0x002fe2000c101914 */
[----:B------:R-:W-:Y:S05]  /*2410*/  EXIT ;  /* 0x000000000000794d */ /* 0x000fea0003800000 */
        .weak           $__internal_0_$__cuda_sm3x_div_rn_noftz_f32_slowpath
        .type           $__internal_0_$__cuda_sm3x_div_rn_noftz_f32_slowpath,@function
        .size           $__internal_0_$__cuda_sm3x_div_rn_noftz_f32_slowpath,(.L_x_290 - $__internal_0_$__cuda_sm3x_div_rn_noftz_f32_slowpath)
$__internal_0_$__cuda_sm3x_div_rn_noftz_f32_slowpath:
[----:B------:R-:W-:Y:S01]  /*2420*/  SHF.R.U32.HI R6, RZ, 0x17, R0 ;  /* 0x00000017ff067819 */ /* 0x000fe20000011600 */
[----:B------:R-:W-:Y:S01]  /*2430*/  BSSY.RECONVERGENT B0, `(.L_x_53) ;  /* 0x0000062000007945 */ /* 0x000fe20003800200 */
[----:B------:R-:W-:Y:S02]  /*2440*/  SHF.R.U32.HI R20, RZ, 0x17, R3 ;  /* 0x00000017ff147819 */ /* 0x000fe40000011603 */
[----:B------:R-:W-:Y:S02]  /*2450*/  LOP3.LUT R6, R6, 0xff, RZ, 0xc0, !PT ;  /* 0x000000ff06067812 */ /* 0x000fe400078ec0ff */
[----:B------:R-:W-:Y:S02]  /*2460*/  LOP3.LUT R20, R20, 0xff, RZ, 0xc0, !PT ;  /* 0x000000ff14147812 */ /* 0x000fe400078ec0ff */
[----:B------:R-:W-:-:S03]  /*2470*/  IADD3 R22, PT, PT, R6, -0x1, RZ ;  /* 0xffffffff06167810 */ /* 0x000fc60007ffe0ff */
[----:B------:R-:W-:Y:S01]  /*2480*/  VIADD R23, R20, 0xffffffff ;  /* 0xffffffff14177836 */ /* 0x000fe20000000000 */
[----:B------:R-:W-:-:S04]  /*2490*/  ISETP.GT.U32.AND P0, PT, R22, 0xfd, PT ;  /* 0x000000fd1600780c */ /* 0x000fc80003f04070 */
[----:B------:R-:W-:-:S13]  /*24a0*/  ISETP.GT.U32.OR P0, PT, R23, 0xfd, P0 ;  /* 0x000000fd1700780c */ /* 0x000fda0000704470 */
[----:B------:R-:W-:Y:S01]  /*24b0*/  @!P0 MOV R7, RZ ;  /* 0x000000ff00078202 */ /* 0x000fe20000000f00 */
[----:B------:R-:W-:Y:S06]  /*24c0*/  @!P0 BRA `(.L_x_54) ;  /* 0x00000000005c8947 */ /* 0x000fec0003800000 */
[----:B------:R-:W-:Y:S02]  /*24d0*/  FSETP.GTU.FTZ.AND P0, PT, |R3|, +INF , PT ;  /* 0x7f8000000300780b */ /* 0x000fe40003f1c200 */
[----:B------:R-:W-:-:S04]  /*24e0*/  FSETP.GTU.FTZ.AND P1, PT, |R0|, +INF , PT ;  /* 0x7f8000000000780b */ /* 0x000fc80003f3c200 */
[----:B------:R-:W-:-:S13]  /*24f0*/  PLOP3.LUT P0, PT, P0, P1, PT, 0xf8, 0x8f ;  /* 0x00000000008f781c */ /* 0x000fda0000703f70 */
[----:B------:R-:W-:Y:S05]  /*2500*/  @P0 BRA `(.L_x_55) ;  /* 0x00000004004c0947 */ /* 0x000fea0003800000 */
[----:B------:R-:W-:-:S13]  /*2510*/  LOP3.LUT P0, RZ, R0, 0x7fffffff, R3, 0xc8, !PT ;  /* 0x7fffffff00ff7812 */ /* 0x000fda000780c803 */
[----:B------:R-:W-:Y:S05]  /*2520*/  @!P0 BRA `(.L_x_56) ;  /* 0x00000004003c8947 */ /* 0x000fea0003800000 */
[C---:B------:R-:W-:Y:S02]  /*2530*/  FSETP.NEU.FTZ.AND P2, PT, |R3|.reuse, +INF , PT ;  /* 0x7f8000000300780b */ /* 0x040fe40003f5d200 */
[----:B------:R-:W-:Y:S02]  /*2540*/  FSETP.NEU.FTZ.AND P1, PT, |R0|, +INF , PT ;  /* 0x7f8000000000780b */ /* 0x000fe40003f3d200 */
[----:B------:R-:W-:-:S11]  /*2550*/  FSETP.NEU.FTZ.AND P0, PT, |R3|, +INF , PT ;  /* 0x7f8000000300780b */ /* 0x000fd60003f1d200 */
[----:B------:R-:W-:Y:S05]  /*2560*/  @!P1 BRA !P2, `(.L_x_56) ;  /* 0x00000004002c9947 */ /* 0x000fea0005000000 */
[----:B------:R-:W-:-:S04]  /*2570*/  LOP3.LUT P2, RZ, R3, 0x7fffffff, RZ, 0xc0, !PT ;  /* 0x7fffffff03ff7812 */ /* 0x000fc8000784c0ff */
[----:B------:R-:W-:-:S13]  /*2580*/  PLOP3.LUT P1, PT, P1, P2, PT, 0x2f, 0xf2 ;  /* 0x0000000000f2781c */ /* 0x000fda0000f24577 */
[----:B------:R-:W-:Y:S05]  /*2590*/  @P1 BRA `(.L_x_57) ;  /* 0x0000000400181947 */ /* 0x000fea0003800000 */
[----:B------:R-:W-:-:S04]  /*25a0*/  LOP3.LUT P1, RZ, R0, 0x7fffffff, RZ, 0xc0, !PT ;  /* 0x7fffffff00ff7812 */ /* 0x000fc8000782c0ff */
[----:B------:R-:W-:-:S13]  /*25b0*/  PLOP3.LUT P0, PT, P0, P1, PT, 0x2f, 0xf2 ;  /* 0x0000000000f2781c */ /* 0x000fda0000702577 */
[----:B------:R-:W-:Y:S05]  /*25c0*/  @P0 BRA `(.L_x_58) ;  /* 0x0000000400000947 */ /* 0x000fea0003800000 */
[----:B------:R-:W-:Y:S02]  /*25d0*/  ISETP.GE.AND P0, PT, R23, RZ, PT ;  /* 0x000000ff1700720c */ /* 0x000fe40003f06270 */
[----:B------:R-:W-:-:S11]  /*25e0*/  ISETP.GE.AND P1, PT, R22, RZ, PT ;  /* 0x000000ff1600720c */ /* 0x000fd60003f26270 */
[----:B------:R-:W-:Y:S01]  /*25f0*/  @P0 MOV R7, RZ ;  /* 0x000000ff00070202 */ /* 0x000fe20000000f00 */
[----:B------:R-:W-:Y:S02]  /*2600*/  @!P0 IMAD.MOV.U32 R7, RZ, RZ, -0x40 ;  /* 0xffffffc0ff078424 */ /* 0x000fe400078e00ff */
[----:B------:R-:W-:Y:S01]  /*2610*/  @!P0 FFMA R3, R3, 1.84467440737095516160e+19, RZ ;  /* 0x5f80000003038823 */ /* 0x000fe200000000ff */
[----:B------:R-:W-:Y:S02]  /*2620*/  @!P1 FFMA R0, R0, 1.84467440737095516160e+19, RZ ;  /* 0x5f80000000009823 */ /* 0x000fe400000000ff */
[----:B------:R-:W-:-:S07]  /*2630*/  @!P1 IADD3 R7, PT, PT, R7, 0x40, RZ ;  /* 0x0000004007079810 */ /* 0x000fce0007ffe0ff */
.L_x_54:
[----:B------:R-:W-:Y:S01]  /*2640*/  LEA R23, R6, 0xc0800000, 0x17 ;  /* 0xc080000006177811 */ /* 0x000fe200078eb8ff */
[----:B------:R-:W-:Y:S01]  /*2650*/  VIADD R20, R20, 0xffffff81 ;  /* 0xffffff8114147836 */ /* 0x000fe20000000000 */
[----:B------:R-:W-:Y:S02]  /*2660*/  BSSY.RECONVERGENT B1, `(.L_x_59) ;  /* 0x0000035000017945 */ /* 0x000fe40003800200 */
[----:B------:R-:W-:Y:S01]  /*2670*/  IADD3 R26, PT, PT, -R23, R0, RZ ;  /* 0x00000000171a7210 */ /* 0x000fe20007ffe1ff */
[C---:B------:R-:W-:Y:S01]  /*2680*/  IMAD R0, R20.reuse, -0x800000, R3 ;  /* 0xff80000014007824 */ /* 0x040fe200078e0203 */
[----:B------:R-:W-:Y:S02]  /*2690*/  IADD3 R6, PT, PT, R20, 0x7f, -R6 ;  /* 0x0000007f14067810 */ /* 0x000fe40007ffe806 */
[----:B------:R-:W0:Y:S01]  /*26a0*/  MUFU.RCP R22, R26 ;  /* 0x0000001a00167308 */ /* 0x000e220000001000 */
[----:B------:R-:W-:Y:S01]  /*26b0*/  FADD.FTZ R23, -R26, -RZ ;  /* 0x800000ff1a177221 */ /* 0x000fe20000010100 */
[----:B------:R-:W-:-:S03]  /*26c0*/  IADD3 R7, PT, PT, R6, R7, RZ ;  /* 0x0000000706077210 */ /* 0x000fc60007ffe0ff */
[----:B0-----:R-:W-:-:S04]  /*26d0*/  FFMA R25, R22, R23, 1 ;  /* 0x3f80000016197423 */ /* 0x001fc80000000017 */
[----:B------:R-:W-:-:S04]  /*26e0*/  FFMA R25, R22, R25, R22 ;  /* 0x0000001916197223 */ /* 0x000fc80000000016 */
[----:B------:R-:W-:-:S04]  /*26f0*/  FFMA R22, R0, R25, RZ ;  /* 0x0000001900167223 */ /* 0x000fc800000000ff */
[----:B------:R-:W-:-:S04]  /*2700*/  FFMA R3, R23, R22, R0 ;  /* 0x0000001617037223 */ /* 0x000fc80000000000 */
[----:B------:R-:W-:-:S04]  /*2710*/  FFMA R22, R25, R3, R22 ;  /* 0x0000000319167223 */ /* 0x000fc80000000016 */
[----:B------:R-:W-:-:S04]  /*2720*/  FFMA R23, R23, R22, R0 ;  /* 0x0000001617177223 */ /* 0x000fc80000000000 */
[----:B------:R-:W-:-:S05]  /*2730*/  FFMA R0, R25, R23, R22 ;  /* 0x0000001719007223 */ /* 0x000fca0000000016 */
[----:B------:R-:W-:-:S04]  /*2740*/  SHF.R.U32.HI R3, RZ, 0x17, R0 ;  /* 0x00000017ff037819 */ /* 0x000fc80000011600 */
[----:B------:R-:W-:-:S04]  /*2750*/  LOP3.LUT R6, R3, 0xff, RZ, 0xc0, !PT ;  /* 0x000000ff03067812 */ /* 0x000fc800078ec0ff */
[----:B------:R-:W-:-:S05]  /*2760*/  IADD3 R3, PT, PT, R6, R7, RZ ;  /* 0x0000000706037210 */ /* 0x000fca0007ffe0ff */
[----:B------:R-:W-:-:S05]  /*2770*/  VIADD R6, R3, 0xffffffff ;  /* 0xffffffff03067836 */ /* 0x000fca0000000000 */
[----:B------:R-:W-:-:S13]  /*2780*/  ISETP.GE.U32.AND P0, PT, R6, 0xfe, PT ;  /* 0x000000fe0600780c */ /* 0x000fda0003f06070 */
[----:B------:R-:W-:Y:S05]  /*2790*/  @!P0 BRA `(.L_x_60) ;  /* 0x0000000000808947 */ /* 0x000fea0003800000 */
[----:B------:R-:W-:-:S13]  /*27a0*/  ISETP.GT.AND P0, PT, R3, 0xfe, PT ;  /* 0x000000fe0300780c */ /* 0x000fda0003f04270 */
[----:B------:R-:W-:Y:S05]  /*27b0*/  @P0 BRA `(.L_x_61) ;  /* 0x00000000006c0947 */ /* 0x000fea0003800000 */
[----:B------:R-:W-:-:S13]  /*27c0*/  ISETP.GE.AND P0, PT, R3, 0x1, PT ;  /* 0x000000010300780c */ /* 0x000fda0003f06270 */
[----:B------:R-:W-:Y:S05]  /*27d0*/  @P0 BRA `(.L_x_62) ;  /* 0x0000000000740947 */ /* 0x000fea0003800000 */
[----:B------:R-:W-:Y:S02]  /*27e0*/  ISETP.GE.AND P0, PT, R3, -0x18, PT ;  /* 0xffffffe80300780c */ /* 0x000fe40003f06270 */
[----:B------:R-:W-:-:S11]  /*27f0*/  LOP3.LUT R0, R0, 0x80000000, RZ, 0xc0, !PT ;  /* 0x8000000000007812 */ /* 0x000fd600078ec0ff */
[----:B------:R-:W-:Y:S05]  /*2800*/  @!P0 BRA `(.L_x_62) ;  /* 0x0000000000688947 */ /* 0x000fea0003800000 */
[CCC-:B------:R-:W-:Y:S01]  /*2810*/  FFMA.RZ R6, R25.reuse, R23.reuse, R22.reuse ;  /* 0x0000001719067223 */ /* 0x1c0fe2000000c016 */
[CCC-:B------:R-:W-:Y:S01]  /*2820*/  FFMA.RP R7, R25.reuse, R23.reuse, R22.reuse ;  /* 0x0000001719077223 */ /* 0x1c0fe20000008016 */
[----:B------:R-:W-:Y:S01]  /*2830*/  FFMA.RM R22, R25, R23, R22 ;  /* 0x0000001719167223 */ /* 0x000fe20000004016 */
[C---:B------:R-:W-:Y:S02]  /*2840*/  IADD3 R20, PT, PT, R3.reuse, 0x20, RZ ;  /* 0x0000002003147810 */ /* 0x040fe40007ffe0ff */
[----:B------:R-:W-:Y:S02]  /*2850*/  LOP3.LUT R6, R6, 0x7fffff, RZ, 0xc0, !PT ;  /* 0x007fffff06067812 */ /* 0x000fe400078ec0ff */
[C---:B------:R-:W-:Y:S02]  /*2860*/  ISETP.NE.AND P2, PT, R3.reuse, RZ, PT ;  /* 0x000000ff0300720c */ /* 0x040fe40003f45270 */
[----:B------:R-:W-:Y:S02]  /*2870*/  LOP3.LUT R23, R6, 0x800000, RZ, 0xfc, !PT ;  /* 0x0080000006177812 */ /* 0x000fe400078efcff */
[----:B------:R-:W-:-:S02]  /*2880*/  ISETP.NE.AND P1, PT, R3, RZ, PT ;  /* 0x000000ff0300720c */ /* 0x000fc40003f25270 */
[----:B------:R-:W-:Y:S02]  /*2890*/  IADD3 R3, PT, PT, -R3, RZ, RZ ;  /* 0x000000ff03037210 */ /* 0x000fe40007ffe1ff */
[----:B------:R-:W-:Y:S02]  /*28a0*/  SHF.L.U32 R20, R23, R20, RZ ;  /* 0x0000001417147219 */ /* 0x000fe400000006ff */
[----:B------:R-:W-:Y:S02]  /*28b0*/  FSETP.NEU.FTZ.AND P0, PT, R7, R22, PT ;  /* 0x000000160700720b */ /* 0x000fe40003f1d000 */
[----:B------:R-:W-:Y:S02]  /*28c0*/  SEL R6, R3, RZ, P2 ;  /* 0x000000ff03067207 */ /* 0x000fe40001000000 */
[----:B------:R-:W-:Y:S02]  /*28d0*/  ISETP.NE.AND P1, PT, R20, RZ, P1 ;  /* 0x000000ff1400720c */ /* 0x000fe40000f25270 */
[----:B------:R-:W-:-:S02]  /*28e0*/  SHF.R.U32.HI R20, RZ, R6, R23 ;  /* 0x00000006ff147219 */ /* 0x000fc40000011617 */
[----:B------:R-:W-:Y:S02]  /*28f0*/  PLOP3.LUT P0, PT, P0, P1, PT, 0xf8, 0x8f ;  /* 0x00000000008f781c */ /* 0x000fe40000703f70 */
[----:B------:R-:W-:Y:S02]  /*2900*/  SHF.R.U32.HI R6, RZ, 0x1, R20 ;  /* 0x00000001ff067819 */ /* 0x000fe40000011614 */
[----:B------:R-:W-:-:S04]  /*2910*/  SEL R3, RZ, 0x1, !P0 ;  /* 0x00000001ff037807 */ /* 0x000fc80004000000 */
[----:B------:R-:W-:-:S04]  /*2920*/  LOP3.LUT R3, R3, 0x1, R6, 0xf8, !PT ;  /* 0x0000000103037812 */ /* 0x000fc800078ef806 */
[----:B------:R-:W-:-:S05]  /*2930*/  LOP3.LUT R3, R3, R20, RZ, 0xc0, !PT ;  /* 0x0000001403037212 */ /* 0x000fca00078ec0ff */
[----:B------:R-:W-:-:S05]  /*2940*/  IMAD.IADD R3, R6, 0x1, R3 ;  /* 0x0000000106037824 */ /* 0x000fca00078e0203 */
[----:B------:R-:W-:Y:S01]  /*2950*/  LOP3.LUT R0, R3, R0, RZ, 0xfc, !PT ;  /* 0x0000000003007212 */ /* 0x000fe200078efcff */
[----:B------:R-:W-:Y:S06]  /*2960*/  BRA `(.L_x_62) ;  /* 0x0000000000107947 */ /* 0x000fec0003800000 */
.L_x_61:
[----:B------:R-:W-:-:S04]  /*2970*/  LOP3.LUT R0, R0, 0x80000000, RZ, 0xc0, !PT ;  /* 0x8000000000007812 */ /* 0x000fc800078ec0ff */
[----:B------:R-:W-:Y:S01]  /*2980*/  LOP3.LUT R0, R0, 0x7f800000, RZ, 0xfc, !PT ;  /* 0x7f80000000007812 */ /* 0x000fe200078efcff */
[----:B------:R-:W-:Y:S06]  /*2990*/  BRA `(.L_x_62) ;  /* 0x0000000000047947 */ /* 0x000fec0003800000 */
.L_x_60:
[----:B------:R-:W-:-:S07]  /*29a0*/  LEA R0, R7, R0, 0x17 ;  /* 0x0000000007007211 */ /* 0x000fce00078eb8ff */
.L_x_62:
[----:B------:R-:W-:Y:S05]  /*29b0*/  BSYNC.RECONVERGENT B1 ;  /* 0x0000000000017941 */ /* 0x000fea0003800200 */
.L_x_59:
[----:B------:R-:W-:Y:S05]  /*29c0*/  BRA `(.L_x_63) ;  /* 0x0000000000207947 */ /* 0x000fea0003800000 */
.L_x_58:
[----:B------:R-:W-:-:S04]  /*29d0*/  LOP3.LUT R0, R0, 0x80000000, R3, 0x48, !PT ;  /* 0x8000000000007812 */ /* 0x000fc800078e4803 */
[----:B------:R-:W-:Y:S01]  /*29e0*/  LOP3.LUT R0, R0, 0x7f800000, RZ, 0xfc, !PT ;  /* 0x7f80000000007812 */ /* 0x000fe200078efcff */
[----:B------:R-:W-:Y:S06]  /*29f0*/  BRA `(.L_x_63) ;  /* 0x0000000000147947 */ /* 0x000fec0003800000 */
.L_x_57:
[----:B------:R-:W-:Y:S01]  /*2a00*/  LOP3.LUT R0, R0, 0x80000000, R3, 0x48, !PT ;  /* 0x8000000000007812 */ /* 0x000fe200078e4803 */
[----:B------:R-:W-:Y:S06]  /*2a10*/  BRA `(.L_x_63) ;  /* 0x00000000000c7947 */ /* 0x000fec0003800000 */
.L_x_56:
[----:B------:R-:W0:Y:S01]  /*2a20*/  MUFU.RSQ R0, -QNAN ;  /* 0xffc0000000007908 */ /* 0x000e220000001400 */
[----:B------:R-:W-:Y:S05]  /*2a30*/  BRA `(.L_x_63) ;  /* 0x0000000000047947 */ /* 0x000fea0003800000 */
.L_x_55:
[----:B------:R-:W-:-:S07]  /*2a40*/  FADD.FTZ R0, R3, R0 ;  /* 0x0000000003007221 */ /* 0x000fce0000010000 */
.L_x_63:
[----:B------:R-:W-:Y:S05]  /*2a50*/  BSYNC.RECONVERGENT B0 ;  /* 0x0000000000007941 */ /* 0x000fea0003800200 */
.L_x_53:
[----:B------:R-:W-:-:S04]  /*2a60*/  HFMA2 R3, -RZ, RZ, 0, 0 ;  /* 0x00000000ff037431 */ /* 0x000fc800000001ff */
[----:B0-----:R-:W-:Y:S05]  /*2a70*/  RET.REL.NODEC R2 `(_Z20_iterativeGpuDiamondPfS_PKfS1_S1_S1_ii) ;  /* 0xffffffd402607950 */ /* 0x001fea0003c3ffff */
.L_x_64:
[----:B------:R-:W-:-:S00]  /*2a80*/  BRA `(.L_x_64) ;  /* 0xfffffffc00fc7947 */ /* 0x000fc0000383ffff */
[----:B------:R-:W-:-:S00]  /*2a90*/  NOP ;  /* 0x0000000000007918 */ /* 0x000fc00000000000 */
        /* <DEDUP_REMOVED lines=14> */
.L_x_290:


//--------------------- .text._Z27_iterativeGpuShiftedDiamondPfS_S_S_S_S_ii --------------------------
	.section	.text._Z27_iterativeGpuShiftedDiamondPfS_S_S_S_S_ii,"ax",@progbits
	.align	128
        .global         _Z27_iterativeGpuShiftedDiamondPfS_S_S_S_S_ii
        .type           _Z27_iterativeGpuShiftedDiamondPfS_S_S_S_S_ii,@function
        .size           _Z27_iterativeGpuShiftedDiamondPfS_S_S_S_S_ii,(.L_x_291 - _Z27_iterativeGpuShiftedDiamondPfS_S_S_S_S_ii)
        .other          _Z27_iterativeGpuShiftedDiamondPfS_S_S_S_S_ii,@"STO_CUDA_ENTRY STV_DEFAULT"
_Z27_iterativeGpuShiftedDiamondPfS_S_S_S_S_ii:
.text._Z27_iterativeGpuShiftedDiamondPfS_S_S_S_S_ii:
[----:B------:R-:W-:Y:S08]  /*0000*/  LDC R1, c[0x0][0x37c] ;  /* 0x0000df00ff017b82 */ /* 0x000ff00000000800 */
[----:B------:R-:W0:Y:S01]  /*0010*/  S2UR UR6, SR_CTAID.X ;  /* 0x00000000000679c3 */ /* 0x000e220000002500 */
[----:B------:R-:W1:Y:S01]  /*0020*/  S2R R5, SR_TID.X ;  /* 0x0000000000057919 */ /* 0x000e620000002100 */
[----:B------:R-:W2:Y:S01]  /*0030*/  LDCU UR26, c[0x0][0x360] ;  /* 0x00006c00ff1a77ac */ /* 0x000ea20008000800 */
[----:B------:R-:W-:-:S02]  /*0040*/  HFMA2 R2, -RZ, RZ, 0, 2.384185791015625e-07 ;  /* 0x00000004ff027431 */ /* 0x000fc400000001ff */
[----:B------:R-:W-:Y:S01]  /*0050*/  IMAD.MOV.U32 R6, RZ, RZ, 0x4 ;  /* 0x00000004ff067424 */ /* 0x000fe200078e00ff */
[----:B------:R-:W3:Y:S01]  /*0060*/  LDCU UR4, c[0x0][0x370] ;  /* 0x00006e00ff0477ac */ /* 0x000ee20008000800 */
[----:B------:R-:W4:Y:S01]  /*0070*/  LDCU.64 UR8, c[0x0][0x380] ;  /* 0x00007000ff0877ac */ /* 0x000f220008000a00 */
[----:B------:R-:W5:Y:S01]  /*0080*/  LDCU.64 UR10, c[0x0][0x388] ;  /* 0x00007100ff0a77ac */ /* 0x000f620008000a00 */
[----:B------:R-:W5:Y:S01]  /*0090*/  LDCU.64 UR24, c[0x0][0x358] ;  /* 0x00006b00ff1877ac */ /* 0x000f620008000a00 */
[----:B--2---:R-:W-:Y:S02]  /*00a0*/  UIADD3 UR17, UPT, UPT, UR26, -0x1, URZ ;  /* 0xffffffff1a117890 */ /* 0x004fe4000fffe0ff */
[----:B0-----:R-:W-:Y:S02]  /*00b0*/  UIMAD UR27, UR26, UR6, URZ ;  /* 0x000000061a1b72a4 */ /* 0x001fe4000f8e02ff */
[----:B---3--:R-:W-:Y:S02]  /*00c0*/  UIADD3 UR4, UPT, UPT, UR4, -0x1, URZ ;  /* 0xffffffff04047890 */ /* 0x008fe4000fffe0ff */
[----:B------:R-:W-:-:S02]  /*00d0*/  USHF.R.S32.HI UR20, URZ, 0x1f, UR27 ;  /* 0x0000001fff147899 */ /* 0x000fc4000801141b */
[----:B------:R-:W-:Y:S02]  /*00e0*/  UIADD3 UR5, UP1, UPT, UR27, UR26, URZ ;  /* 0x0000001a1b057290 */ /* 0x000fe4000ff3e0ff */
[----:B------:R-:W-:Y:S01]  /*00f0*/  UISETP.NE.AND UP0, UPT, UR6, UR4, UPT ;  /* 0x000000040600728c */ /* 0x000fe2000bf05270 */
[----:B-1----:R-:W-:Y:S01]  /*0100*/  ISETP.NE.AND P0, PT, R5, UR17, PT ;  /* 0x0000001105007c0c */ /* 0x002fe2000bf05270 */
[----:B------:R-:W-:Y:S02]  /*0110*/  UIADD3.X UR6, UPT, UPT, URZ, UR20, URZ, UP1, !UPT ;  /* 0x00000014ff067290 */ /* 0x000fe40008ffe4ff */
[----:B------:R-:W-:Y:S02]  /*0120*/  USEL UR4, UR5, URZ, UP0 ;  /* 0x000000ff05047287 */ /* 0x000fe40008000000 */
[----:B------:R-:W-:Y:S02]  /*0130*/  USEL UR5, UR6, URZ, UP0 ;  /* 0x000000ff06057287 */ /* 0x000fe40008000000 */
[----:B----4-:R-:W-:-:S02]  /*0140*/  ULEA UR8, UP0, UR4, UR8, 0x2 ;  /* 0x0000000804087291 */ /* 0x010fc4000f8010ff */
[----:B-----5:R-:W-:Y:S02]  /*0150*/  UIMAD.WIDE UR10, UR27, 0x4, UR10 ;  /* 0x000000041b0a78a5 */ /* 0x020fe4000f8e020a */
[----:B------:R-:W-:Y:S01]  /*0160*/  ULEA.HI.X UR9, UR4, UR9, UR5, 0x2, UP0 ;  /* 0x0000000904097291 */ /* 0x000fe200080f1405 */
[----:B------:R-:W0:Y:S01]  /*0170*/  S2UR UR19, SR_CgaCtaId ;  /* 0x00000000001379c3 */ /* 0x000e220000008800 */
[----:B------:R-:W1:Y:S02]  /*0180*/  LDCU.128 UR12, c[0x0][0x390] ;  /* 0x00007200ff0c77ac */ /* 0x000e640008000c00 */
[C---:B------:R-:W-:Y:S01]  /*0190*/  @P0 IMAD.WIDE.U32 R2, R5.reuse, R2, UR10 ;  /* 0x0000000a05020e25 */ /* 0x040fe2000f8e0002 */
[----:B------:R-:W-:Y:S01]  /*01a0*/  MOV R4, UR26 ;  /* 0x0000001a00047c02 */ /* 0x000fe20008000f00 */
[----:B------:R-:W2:Y:S02]  /*01b0*/  LDCU.128 UR4, c[0x0][0x3a0] ;  /* 0x00007400ff0477ac */ /* 0x000ea40008000c00 */
[C---:B------:R-:W-:Y:S01]  /*01c0*/  @P0 IMAD.WIDE.U32 R6, R5.reuse, R6, UR8 ;  /* 0x0000000805060e25 */ /* 0x040fe2000f8e0006 */
[----:B------:R3:W4:Y:S01]  /*01d0*/  @P0 LDG.E R8, desc[UR24][R2.64] ;  /* 0x0000001802080981 */ /* 0x000722000c1e1900 */
[----:B------:R-:W5:Y:S04]  /*01e0*/  LDCU UR23, c[0x0][0x3b0] ;  /* 0x00007600ff1777ac */ /* 0x000f680008000800 */
[----:B------:R2:W5:Y:S01]  /*01f0*/  @P0 LDG.E R6, desc[UR24][R6.64] ;  /* 0x0000001806060981 */ /* 0x000562000c1e1900 */
[C---:B------:R-:W-:Y:S01]  /*0200*/  @P0 IMAD.SHL.U32 R0, R5.reuse, 0x40000000, RZ ;  /* 0x4000000005000824 */ /* 0x040fe200078e00ff */
[----:B------:R-:W-:Y:S01]  /*0210*/  USHF.R.U32.HI UR16, URZ, 0x1, UR26 ;  /* 0x00000001ff107899 */ /* 0x000fe2000801161a */
[----:B------:R-:W-:Y:S01]  /*0220*/  UMOV UR18, 0x400 ;  /* 0x0000040000127882 */ /* 0x000fe20000000000 */
[----:B---3--:R-:W-:-:S02]  /*0230*/  @P0 IADD3 R2, PT, PT, R5, 0x1, R4 ;  /* 0x0000000105020810 */ /* 0x008fc40007ffe004 */
[----:B------:R-:W-:Y:S01]  /*0240*/  UIADD3 UR21, UP0, UPT, UR27, UR16, URZ ;  /* 0x000000101b157290 */ /* 0x000fe2000ff1e0ff */
[----:B------:R-:W-:Y:S01]  /*0250*/  @P0 SHF.R.S32.HI R0, RZ, 0x1f, R0 ;  /* 0x0000001fff000819 */ /* 0x000fe20000011400 */
[----:B------:R-:W-:Y:S01]  /*0260*/  IMAD.U32 R4, RZ, RZ, UR27 ;  /* 0x0000001bff047e24 */ /* 0x000fe2000f8e00ff */
[----:B------:R-:W-:Y:S01]  /*0270*/  @P0 SHF.R.U32.HI R2, RZ, 0x1, R2 ;  /* 0x00000001ff020819 */ /* 0x000fe20000011602 */
[----:B------:R-:W-:Y:S01]  /*0280*/  UIADD3.X UR20, UPT, UPT, URZ, UR20, URZ, UP0, !UPT ;  /* 0x00000014ff147290 */ /* 0x000fe200087fe4ff */
[----:B------:R-:W-:Y:S01]  /*0290*/  @P0 LOP3.LUT R3, R0, UR26, RZ, 0xc0, !PT ;  /* 0x0000001a00030c12 */ /* 0x000fe2000f8ec0ff */
[----:B0-----:R-:W-:Y:S01]  /*02a0*/  ULEA UR18, UR19, UR18, 0x18 ;  /* 0x0000001213127291 */ /* 0x001fe2000f8ec0ff */
[----:B------:R-:W-:Y:S01]  /*02b0*/  @P0 LOP3.LUT R0, RZ, R2, RZ, 0x33, !PT ;  /* 0x00000002ff000212 */ /* 0x000fe200078e33ff */
[----:B------:R-:W-:Y:S01]  /*02c0*/  USHF.L.U32 UR19, UR21, 0x2, URZ ;  /* 0x0000000215137899 */ /* 0x000fe200080006ff */
[----:B------:R-:W-:Y:S01]  /*02d0*/  @P0 IADD3 R2, PT, PT, R2, R3, RZ ;  /* 0x0000000302020210 */ /* 0x000fe20007ffe0ff */
[----:B------:R-:W-:Y:S01]  /*02e0*/  USHF.L.U64.HI UR20, UR21, 0x2, UR20 ;  /* 0x0000000215147899 */ /* 0x000fe20008010214 */
[----:B------:R-:W-:Y:S01]  /*02f0*/  @P0 IADD3 R0, PT, PT, R3, UR26, R0 ;  /* 0x0000001a03000c10 */ /* 0x000fe2000fffe000 */
[----:B-1----:R-:W-:Y:S01]  /*0300*/  UIADD3 UR22, UP0, UPT, UR19, UR12, URZ ;  /* 0x0000000c13167290 */ /* 0x002fe2000ff1e0ff */
[----:B------:R-:W-:Y:S01]  /*0310*/  @P0 LEA R9, R2, UR18, 0x2 ;  /* 0x0000001202090c11 */ /* 0x000fe2000f8e10ff */
[----:B------:R-:W-:Y:S01]  /*0320*/  UIADD3 UR14, UP1, UPT, UR19, UR14, URZ ;  /* 0x0000000e130e7290 */ /* 0x000fe2000ff3e0ff */
[----:B--2---:R-:W-:Y:S01]  /*0330*/  @P0 LEA R7, R0, UR18, 0x2 ;  /* 0x0000001200070c11 */ /* 0x004fe2000f8e10ff */
[----:B------:R-:W-:Y:S01]  /*0340*/  UIADD3.X UR13, UPT, UPT, UR20, UR13, URZ, UP0, !UPT ;  /* 0x0000000d140d7290 */ /* 0x000fe200087fe4ff */
[----:B------:R-:W-:Y:S01]  /*0350*/  IADD3 R4, PT, PT, R4, UR16, R5 ;  /* 0x0000001004047c10 */ /* 0x000fe2000fffe005 */
[----:B------:R-:W-:Y:S01]  /*0360*/  UIADD3 UR4, UP0, UPT, UR19, UR4, URZ ;  /* 0x0000000413047290 */ /* 0x000fe2000ff1e0ff */
[----:B------:R-:W-:Y:S01]  /*0370*/  MOV R3, UR18 ;  /* 0x0000001200037c02 */ /* 0x000fe20008000f00 */
[----:B------:R-:W-:Y:S01]  /*0380*/  UIADD3.X UR15, UPT, UPT, UR20, UR15, URZ, UP1, !UPT ;  /* 0x0000000f140f7290 */ /* 0x000fe20008ffe4ff */
[----:B------:R-:W-:Y:S01]  /*0390*/  MOV R22, UR22 ;  /* 0x0000001600167c02 */ /* 0x000fe20008000f00 */
[----:B------:R-:W-:Y:S01]  /*03a0*/  UIADD3.X UR5, UPT, UPT, UR20, UR5, URZ, UP0, !UPT ;  /* 0x0000000514057290 */ /* 0x000fe200087fe4ff */
[----:B------:R-:W-:Y:S01]  /*03b0*/  IMAD.U32 R20, RZ, RZ, UR14 ;  /* 0x0000000eff147e24 */ /* 0x000fe2000f8e00ff */
[----:B------:R-:W-:Y:S01]  /*03c0*/  UISETP.GE.U32.AND UP0, UPT, UR26, 0x2, UPT ;  /* 0x000000021a00788c */ /* 0x000fe2000bf06070 */
[----:B------:R-:W-:Y:S01]  /*03d0*/  MOV R18, UR4 ;  /* 0x0000000400127c02 */ /* 0x000fe20008000f00 */
[----:B------:R-:W-:Y:S01]  /*03e0*/  UIADD3 UR6, UP1, UPT, UR19, UR6, URZ ;  /* 0x0000000613067290 */ /* 0x000fe2000ff3e0ff */
[----:B------:R-:W-:Y:S01]  /*03f0*/  MOV R23, UR13 ;  /* 0x0000000d00177c02 */ /* 0x000fe20008000f00 */
[----:B------:R-:W-:Y:S01]  /*0400*/  ULEA UR12, UR26, UR18, 0x2 ;  /* 0x000000121a0c7291 */ /* 0x000fe2000f8e10ff */
[----:B------:R-:W-:Y:S01]  /*0410*/  IMAD.U32 R21, RZ, RZ, UR15 ;  /* 0x0000000fff157e24 */ /* 0x000fe2000f8e00ff */
[----:B------:R-:W-:Y:S01]  /*0420*/  UIADD3.X UR7, UPT, UPT, UR20, UR7, URZ, UP1, !UPT ;  /* 0x0000000714077290 */ /* 0x000fe20008ffe4ff */
[----:B------:R-:W-:Y:S01]  /*0430*/  MOV R19, UR5 ;  /* 0x0000000500137c02 */ /* 0x000fe20008000f00 */
[----:B------:R-:W-:-:S02]  /*0440*/  IMAD.U32 R16, RZ, RZ, UR6 ;  /* 0x00000006ff107e24 */ /* 0x000fc4000f8e00ff */
[----:B------:R-:W-:Y:S02]  /*0450*/  IMAD.U32 R2, RZ, RZ, UR12 ;  /* 0x0000000cff027e24 */ /* 0x000fe4000f8e00ff */
[----:B------:R-:W-:Y:S01]  /*0460*/  IMAD.U32 R17, RZ, RZ, UR7 ;  /* 0x00000007ff117e24 */ /* 0x000fe2000f8e00ff */
[----:B----4-:R0:W-:Y:S04]  /*0470*/  @P0 STS [R7], R8 ;  /* 0x0000000807000388 */ /* 0x0101e80000000800 */
[----:B-----5:R0:W-:Y:S01]  /*0480*/  @P0 STS [R9], R6 ;  /* 0x0000000609000388 */ /* 0x0201e20000000800 */
[----:B------:R-:W-:-:S13]  /*0490*/  ISETP.GE.AND P0, PT, R4, UR23, PT ;  /* 0x0000001704007c0c */ /* 0x000fda000bf06270 */
[----:B------:R-:W-:Y:S01]  /*04a0*/  @P0 IADD3 R4, PT, PT, R5, -UR16, RZ ;  /* 0x8000001005040c10 */ /* 0x000fe2000fffe0ff */
[----:B0-----:R-:W-:Y:S06]  /*04b0*/  BRA.U !UP0, `(.L_x_65) ;  /* 0x0000000d08307547 */ /* 0x001fec000b800000 */
[C---:B------:R-:W-:Y:S01]  /*04c0*/  LOP3.LUT R27, R4.reuse, 0x80000001, RZ, 0xc0, !PT ;  /* 0x80000001041b7812 */ /* 0x040fe200078ec0ff */
[C---:B------:R-:W-:Y:S01]  /*04d0*/  VIADD R29, R5.reuse, 0xffffffff ;  /* 0xffffffff051d7836 */ /* 0x040fe20000000000 */
[----:B------:R-:W-:Y:S01]  /*04e0*/  LOP3.LUT R28, R4, 0x1, RZ, 0xc0, !PT ;  /* 0x00000001041c7812 */ /* 0x000fe200078ec0ff */
[----:B------:R-:W-:Y:S01]  /*04f0*/  IMAD.U32 R2, RZ, RZ, UR12 ;  /* 0x0000000cff027e24 */ /* 0x000fe2000f8e00ff */
[----:B------:R-:W-:Y:S01]  /*0500*/  MOV R3, UR18 ;  /* 0x0000001200037c02 */ /* 0x000fe20008000f00 */
[C---:B------:R-:W-:Y:S01]  /*0510*/  IMAD.WIDE.U32 R14, R5.reuse, 0x4, R18 ;  /* 0x00000004050e7825 */ /* 0x040fe200078e0012 */
[----:B------:R-:W-:Y:S01]  /*0520*/  UIADD3 UR4, UPT, UPT, UR23, -0x1, URZ ;  /* 0xffffffff17047890 */ /* 0x000fe2000fffe0ff */
[----:B------:R-:W-:Y:S02]  /*0530*/  UMOV UR5, UR16 ;  /* 0x0000001000057c82 */ /* 0x000fe40008000000 */
[----:B------:R-:W-:-:S04]  /*0540*/  IMAD.WIDE.U32 R12, R5, 0x4, R16 ;  /* 0x00000004050c7825 */ /* 0x000fc800078e0010 */
[----:B------:R-:W-:-:S07]  /*0550*/  IMAD.WIDE.U32 R10, R5, 0x4, R20 ;  /* 0x00000004050a7825 */ /* 0x000fce00078e0014 */
.L_x_85:
[----:B------:R-:W-:Y:S01]  /*0560*/  UISETP.GE.U32.AND UP0, UPT, UR5, UR16, UPT ;  /* 0x000000100500728c */ /* 0x000fe2000bf06070 */
[----:B------:R-:W-:Y:S01]  /*0570*/  BSSY.RECONVERGENT B2, `(.L_x_66) ;  /* 0x00000bb000027945 */ /* 0x000fe20003800200 */
[----:B------:R-:W-:Y:S01]  /*0580*/  UIADD3 UR6, UPT, UPT, UR26, -0x2, URZ ;  /* 0xfffffffe1a067890 */ /* 0x000fe2000fffe0ff */
[----:B------:R-:W-:Y:S01]  /*0590*/  MOV R30, R2 ;  /* 0x00000002001e7202 */ /* 0x000fe20000000f00 */
[----:B------:R-:W-:Y:S02]  /*05a0*/  IMAD.MOV.U32 R32, RZ, RZ, R3 ;  /* 0x000000ffff207224 */ /* 0x000fe400078e0003 */
[----:B------:R-:W-:-:S04]  /*05b0*/  PLOP3.LUT P1, PT, PT, PT, UP0, 0x80, 0x8 ;  /* 0x000000000008781c */ /* 0x000fc80003f2f008 */
[----:B------:R-:W-:Y:S02]  /*05c0*/  ISETP.GE.U32.OR P0, PT, R29, UR6, P1 ;  /* 0x000000061d007c0c */ /* 0x000fe40008f06470 */
[----:B01----:R-:W-:Y:S02]  /*05d0*/  SEL R0, R3, R2, P1 ;  /* 0x0000000203007207 */ /* 0x003fe40000800000 */
[----:B------:R-:W-:Y:S02]  /*05e0*/  SEL R2, R2, R3, P1 ;  /* 0x0000000302027207 */ /* 0x000fe40000800000 */
[----:B------:R-:W-:-:S07]  /*05f0*/  MOV R3, R0 ;  /* 0x0000000000037202 */ /* 0x000fce0000000f00 */
[----:B------:R-:W-:Y:S05]  /*0600*/  @P0 BRA `(.L_x_67) ;  /* 0x0000000800c40947 */ /* 0x000fea0003800000 */
[C---:B------:R-:W-:Y:S01]  /*0610*/  IMAD.WIDE.U32 R2, R5.reuse, 0x4, R22 ;  /* 0x0000000405027825 */ /* 0x040fe200078e0016 */
[----:B------:R0:W5:Y:S01]  /*0620*/  LDG.E R0, desc[UR24][R10.64] ;  /* 0x000000180a007981 */ /* 0x000162000c1e1900 */
[----:B------:R-:W1:Y:S03]  /*0630*/  LDC R24, c[0x0][0x3b4] ;  /* 0x0000ed00ff187b82 */ /* 0x000e660000000800 */
[----:B------:R0:W5:Y:S04]  /*0640*/  LDG.E R6, desc[UR24][R14.64] ;  /* 0x000000180e067981 */ /* 0x000168000c1e1900 */
[----:B------:R0:W5:Y:S04]  /*0650*/  LDG.E R7, desc[UR24][R2.64] ;  /* 0x0000001802077981 */ /* 0x000168000c1e1900 */
[----:B------:R0:W5:Y:S01]  /*0660*/  LDG.E R8, desc[UR24][R12.64] ;  /* 0x000000180c087981 */ /* 0x000162000c1e1900 */
[----:B------:R-:W-:Y:S01]  /*0670*/  IMAD R26, R5, 0x4, R32 ;  /* 0x00000004051a7824 */ /* 0x000fe200078e0220 */
[----:B------:R-:W-:Y:S01]  /*0680*/  ULOP3.LUT UR6, UR5, 0x1, URZ, 0xc0, !UPT ;  /* 0x0000000105067892 */ /* 0x000fe2000f8ec0ff */
[----:B------:R-:W-:-:S02]  /*0690*/  ISETP.NE.AND P0, PT, R4, UR4, PT ;  /* 0x0000000404007c0c */ /* 0x000fc4000bf05270 */
[----:B------:R-:W-:Y:S01]  /*06a0*/  ISETP.NE.AND P1, PT, R4, RZ, PT ;  /* 0x000000ff0400720c */ /* 0x000fe20003f25270 */
[----:B------:R-:W2:Y:S01]  /*06b0*/  LDS R33, [R26+-0x4] ;  /* 0xfffffc001a217984 */ /* 0x000ea20000000800 */
[----:B------:R-:W-:-:S03]  /*06c0*/  UISETP.NE.U32.AND UP0, UPT, UR6, 0x1, UPT ;  /* 0x000000010600788c */ /* 0x000fc6000bf05070 */
        /* <DEDUP_REMOVED lines=11> */
.L_x_258:
[----:B------:R-:W-:Y:S05]  /*0780*/  BRX R2 -0x790                                                              (*"BRANCH_TARGETS .L_x_259,.L_x_260,.L_x_261"*) ;  /* 0xfffffff8021c7949 */ /* 0x000fea000383ffff */
.L_x_261:
        /* <DEDUP_REMOVED lines=16> */
[----:B------:R-:W-:Y:S05]  /*0890*/  CALL.REL.NOINC `($__internal_1_$__cuda_sm3x_div_rn_noftz_f32_slowpath) ;  /* 0x0000001c00407944 */ /* 0x000fea0003c00000 */
.L_x_72:
[----:B------:R-:W-:Y:S05]  /*08a0*/  BSYNC.RECONVERGENT B4 ;  /* 0x0000000000047941 */ /* 0x000fea0003800200 */
.L_x_71:
[----:B------:R-:W-:Y:S01]  /*08b0*/  IMAD.MOV.U32 R31, RZ, RZ, R0 ;  /* 0x000000ffff1f7224 */ /* 0x000fe200078e0000 */
[----:B------:R-:W-:Y:S06]  /*08c0*/  BRA `(.L_x_70) ;  /* 0x0000000000bc7947 */ /* 0x000fec0003800000 */
.L_x_259:
        /* <DEDUP_REMOVED lines=17> */
[----:B----4-:R-:W-:Y:S05]  /*09e0*/  CALL.REL.NOINC `($__internal_1_$__cuda_sm3x_div_rn_noftz_f32_slowpath) ;  /* 0x0000001800ec7944 */ /* 0x010fea0003c00000 */
.L_x_74:
[----:B------:R-:W-:Y:S05]  /*09f0*/  BSYNC.RECONVERGENT B4 ;  /* 0x0000000000047941 */ /* 0x000fea0003800200 */
.L_x_73:
[----:B----4-:R-:W-:Y:S01]  /*0a00*/  MOV R31, R0 ;  /* 0x00000000001f7202 */ /* 0x010fe20000000f00 */
[----:B------:R-:W-:Y:S06]  /*0a10*/  BRA `(.L_x_70) ;  /* 0x0000000000687947 */ /* 0x000fec0003800000 */
.L_x_260:
        /* <DEDUP_REMOVED lines=17> */
[----:B----4-:R-:W-:Y:S05]  /*0b30*/  CALL.REL.NOINC `($__internal_1_$__cuda_sm3x_div_rn_noftz_f32_slowpath) ;  /* 0x0000001800987944 */ /* 0x010fea0003c00000 */
.L_x_76:
[----:B------:R-:W-:Y:S05]  /*0b40*/  BSYNC.RECONVERGENT B4 ;  /* 0x0000000000047941 */ /* 0x000fea0003800200 */
.L_x_75:
[----:B------:R-:W-:Y:S01]  /*0b50*/  FMUL R0, R0, 1.9938999414443969727 ;  /* 0x3fff381d00007820 */ /* 0x000fe20000400000 */
[----:B----4-:R-:W-:Y:S01]  /*0b60*/  F2F.F64.F32 R6, R31 ;  /* 0x0000001f00067310 */ /* 0x010fe20000201800 */
[----:B------:R-:W-:Y:S01]  /*0b70*/  UMOV UR6, 0x40000000 ;  /* 0x4000000000067882 */ /* 0x000fe20000000000 */
[----:B------:R-:W-:-:S06]  /*0b80*/  UMOV UR7, 0x3fefce07 ;  /* 0x3fefce0700077882 */ /* 0x000fcc0000000000 */
[----:B------:R-:W0:Y:S02]  /*0b90*/  F2F.F64.F32 R2, R0 ;  /* 0x0000000000027310 */ /* 0x000e240000201800 */
[----:B0-----:R-:W-:-:S06]  /*0ba0*/  DFMA R2, R6, -UR6, R2 ;  /* 0x8000000606027c2b */ /* 0x001fcc0008000002 */
[----:B------:R0:W1:Y:S05]  /*0bb0*/  F2F.F32.F64 R31, R2 ;  /* 0x00000002001f7310 */ /* 0x00006a0000301000 */
.L_x_70:
[----:B------:R-:W-:Y:S05]  /*0bc0*/  BSYNC.RECONVERGENT B3 ;  /* 0x0000000000037941 */ /* 0x000fea0003800200 */
.L_x_69:
[----:B-----5:R-:W-:Y:S01]  /*0bd0*/  IMAD R0, R5, 0x4, R30 ;  /* 0x0000000405007824 */ /* 0x020fe200078e021e */
[----:B0-----:R-:W-:Y:S01]  /*0be0*/  MOV R3, R30 ;  /* 0x0000001e00037202 */ /* 0x001fe20000000f00 */
[----:B------:R-:W-:-:S03]  /*0bf0*/  IMAD.MOV.U32 R2, RZ, RZ, R32 ;  /* 0x000000ffff027224 */ /* 0x000fc600078e0020 */
[----:B-1--4-:R1:W-:Y:S01]  /*0c00*/  STS [R0], R31 ;  /* 0x0000001f00007388 */ /* 0x0123e20000000800 */
[----:B------:R-:W-:Y:S05]  /*0c10*/  BRA `(.L_x_67) ;  /* 0x0000000400407947 */ /* 0x000fea0003800000 */
.L_x_68:
[----:B------:R-:W-:Y:S01]  /*0c20*/  MOV R3, 0xffffffff ;  /* 0xffffffff00037802 */ /* 0x000fe20000000f00 */
[----:B------:R-:W-:Y:S03]  /*0c30*/  BSSY.RECONVERGENT B3, `(.L_x_77) ;  /* 0x000004a000037945 */ /* 0x000fe60003800200 */
[----:B------:R-:W-:-:S05]  /*0c40*/  VIADDMNMX.U32 R2, R24, R3, 0x2, PT ;  /* 0x0000000218027446 */ /* 0x000fca0003800003 */
[----:B------:R-:W-:-:S04]  /*0c50*/  IMAD.SHL.U32 R26, R2, 0x4, RZ ;  /* 0x00000004021a7824 */ /* 0x000fc800078e00ff */
[----:B------:R-:W0:Y:S02]  /*0c60*/  LDC R2, c[0x2][R26+0xc] ;  /* 0x008003001a027b82 */ /* 0x000e240000000800 */
[----:B0-----:R-:W-:-:S04]  /*0c70*/  SHF.R.S32.HI R3, RZ, 0x1f, R2 ;  /* 0x0000001fff037819 */ /* 0x001fc80000011402 */
.L_x_262:
[----:B------:R-:W-:Y:S05]  /*0c80*/  BRX R2 -0xc90                                                              (*"BRANCH_TARGETS .L_x_263,.L_x_264,.L_x_265"*) ;  /* 0xfffffff002dc7949 */ /* 0x000fea000383ffff */
.L_x_265:
        /* <DEDUP_REMOVED lines=18> */
.L_x_80:
[----:B------:R-:W-:Y:S05]  /*0db0*/  BSYNC.RECONVERGENT B4 ;  /* 0x0000000000047941 */ /* 0x000fea0003800200 */
.L_x_79:
[----:B----4-:R-:W-:Y:S01]  /*0dc0*/  MOV R31, R0 ;  /* 0x00000000001f7202 */ /* 0x010fe20000000f00 */
[----:B------:R-:W-:Y:S06]  /*0dd0*/  BRA `(.L_x_78) ;  /* 0x0000000000bc7947 */ /* 0x000fec0003800000 */
.L_x_263:
        /* <DEDUP_REMOVED lines=18> */
.L_x_82:
[----:B------:R-:W-:Y:S05]  /*0f00*/  BSYNC.RECONVERGENT B4 ;  /* 0x0000000000047941 */ /* 0x000fea0003800200 */
.L_x_81:
[----:B----4-:R-:W-:Y:S01]  /*0f10*/  MOV R31, R0 ;  /* 0x00000000001f7202 */ /* 0x010fe20000000f00 */
[----:B------:R-:W-:Y:S06]  /*0f20*/  BRA `(.L_x_78) ;  /* 0x0000000000687947 */ /* 0x000fec0003800000 */
.L_x_264:
        /* <DEDUP_REMOVED lines=18> */
.L_x_84:
[----:B------:R-:W-:Y:S05]  /*1050*/  BSYNC.RECONVERGENT B4 ;  /* 0x0000000000047941 */ /* 0x000fea0003800200 */
.L_x_83:
[----:B------:R-:W-:Y:S01]  /*1060*/  FMUL R0, R0, 1.9938999414443969727 ;  /* 0x3fff381d00007820 */ /* 0x000fe20000400000 */
[----:B----4-:R-:W-:Y:S01]  /*1070*/  F2F.F64.F32 R6, R31 ;  /* 0x0000001f00067310 */ /* 0x010fe20000201800 */
[----:B------:R-:W-:Y:S01]  /*1080*/  UMOV UR6, 0x40000000 ;  /* 0x4000000000067882 */ /* 0x000fe20000000000 */
[----:B------:R-:W-:-:S06]  /*1090*/  UMOV UR7, 0x3fefce07 ;  /* 0x3fefce0700077882 */ /* 0x000fcc0000000000 */
[----:B------:R-:W0:Y:S02]  /*10a0*/  F2F.F64.F32 R2, R0 ;  /* 0x0000000000027310 */ /* 0x000e240000201800 */
[----:B0-----:R-:W-:-:S06]  /*10b0*/  DFMA R2, R6, -UR6, R2 ;  /* 0x8000000606027c2b */ /* 0x001fcc0008000002 */
[----:B------:R0:W1:Y:S05]  /*10c0*/  F2F.F32.F64 R31, R2 ;  /* 0x00000002001f7310 */ /* 0x00006a0000301000 */
.L_x_78:
[----:B------:R-:W-:Y:S05]  /*10d0*/  BSYNC.RECONVERGENT B3 ;  /* 0x0000000000037941 */ /* 0x000fea0003800200 */
.L_x_77:
[-C--:B-----5:R-:W-:Y:S01]  /*10e0*/  LEA R0, R5, R30.reuse, 0x2 ;  /* 0x0000001e05007211 */ /* 0x0a0fe200078e10ff */
[----:B0-----:R-:W-:Y:S01]  /*10f0*/  IMAD.MOV.U32 R2, RZ, RZ, R32 ;  /* 0x000000ffff027224 */ /* 0x001fe200078e0020 */
[----:B------:R-:W-:-:S03]  /*1100*/  MOV R3, R30 ;  /* 0x0000001e00037202 */ /* 0x000fc60000000f00 */
[----:B-1--4-:R0:W-:Y:S04]  /*1110*/  STS [R0], R31 ;  /* 0x0000001f00007388 */ /* 0x0121e80000000800 */
.L_x_67:
[----:B------:R-:W-:Y:S05]  /*1120*/  BSYNC.RECONVERGENT B2 ;  /* 0x0000000000027941 */ /* 0x000fea0003800200 */
.L_x_66:
[----:B------:R-:W-:Y:S01]  /*1130*/  BAR.SYNC.DEFER_BLOCKING 0x0 ;  /* 0x0000000000007b1d */ /* 0x000fe20000010000 */
[----:B------:R-:W-:Y:S02]  /*1140*/  UISETP.GT.AND UP0, UPT, UR5, 0x1, UPT ;  /* 0x000000010500788c */ /* 0x000fe4000bf04270 */
[----:B------:R-:W-:-:S07]  /*1150*/  UIADD3 UR6, UPT, UPT, UR5, -0x1, URZ ;  /* 0xffffffff05067890 */ /* 0x000fce000fffe0ff */
[----:B------:R-:W-:Y:S01]  /*1160*/  UMOV UR5, UR6 ;  /* 0x0000000600057c82 */ /* 0x000fe20008000000 */
[----:B------:R-:W-:Y:S05]  /*1170*/  BRA.U UP0, `(.L_x_85) ;  /* 0xfffffff100f87547 */ /* 0x000fea000b83ffff */
.L_x_65:
[C---:B------:R-:W-:Y:S02]  /*1180*/  ISETP.NE.AND P0, PT, R5.reuse, RZ, PT ;  /* 0x000000ff0500720c */ /* 0x040fe40003f05270 */
[----:B------:R-:W-:Y:S02]  /*1190*/  ISETP.NE.AND P1, PT, R5, UR17, PT ;  /* 0x0000001105007c0c */ /* 0x000fe4000bf25270 */
[----:B------:R-:W-:-:S09]  /*11a0*/  MOV R8, 0x4 ;  /* 0x0000000400087802 */ /* 0x000fd20000000f00 */
[----:B------:R-:W-:Y:S02]  /*11b0*/  VOTEU.ALL UP0, P0 ;  /* 0x0000000000ff7886 */ /* 0x000fe40000000000 */
[----:B------:R-:W-:-:S03]  /*11c0*/  @!P1 IMAD.WIDE.U32 R8, R5, R8, UR8 ;  /* 0x0000000805089e25 */ /* 0x000fc6000f8e0008 */
[----:B------:R-:W-:-:S03]  /*11d0*/  @!UP0 UIMAD.WIDE.U32 UR4, UR17, 0x4, UR10 ;  /* 0x00000004110488a5 */ /* 0x000fc6000f8e000a */
[----:B------:R-:W2:Y:S03]  /*11e0*/  @!P1 LDG.E R8, desc[UR24][R8.64] ;  /* 0x0000001808089981 */ /* 0x000ea6000c1e1900 */
[----:B------:R-:W-:Y:S01]  /*11f0*/  IMAD.U32 R11, RZ, RZ, UR5 ;  /* 0x00000005ff0b7e24 */ /* 0x000fe2000f8e00ff */
[----:B------:R-:W-:Y:S01]  /*1200*/  MOV R10, UR4 ;  /* 0x00000004000a7c02 */ /* 0x000fe20008000f00 */
[----:B------:R-:W-:-:S04]  /*1210*/  IMAD.WIDE.U32 R20, R5, 0x4, R20 ;  /* 0x0000000405147825 */ /* 0x000fc800078e0014 */
[C---:B------:R-:W-:Y:S01]  /*1220*/  IMAD.WIDE.U32 R18, R5.reuse, 0x4, R18 ;  /* 0x0000000405127825 */ /* 0x040fe200078e0012 */
[----:B------:R3:W4:Y:S03]  /*1230*/  @!P0 LDG.E R11, desc[UR24][R10.64] ;  /* 0x000000180a0b8981 */ /* 0x000726000c1e1900 */
[C---:B------:R-:W-:Y:S01]  /*1240*/  IMAD.WIDE.U32 R16, R5.reuse, 0x4, R16 ;  /* 0x0000000405107825 */ /* 0x040fe200078e0010 */
[----:B01----:R0:W5:Y:S03]  /*1250*/  LDG.E R0, desc[UR24][R20.64] ;  /* 0x0000001814007981 */ /* 0x003166000c1e1900 */
[C---:B------:R-:W-:Y:S01]  /*1260*/  IMAD.WIDE.U32 R22, R5.reuse, 0x4, R22 ;  /* 0x0000000405167825 */ /* 0x040fe200078e0016 */
[----:B------:R0:W5:Y:S01]  /*1270*/  LDG.E R6, desc[UR24][R18.64] ;  /* 0x0000001812067981 */ /* 0x000162000c1e1900 */
[----:B------:R-:W-:Y:S01]  /*1280*/  LEA R3, R5, R3, 0x2 ;  /* 0x0000000305037211 */ /* 0x000fe200078e10ff */
[----:B------:R-:W1:Y:S02]  /*1290*/  LDCU.64 UR4, c[0x0][0x3b0] ;  /* 0x00007600ff0477ac */ /* 0x000e640008000a00 */
[----:B------:R0:W5:Y:S04]  /*12a0*/  LDG.E R7, desc[UR24][R16.64] ;  /* 0x0000001810077981 */ /* 0x000168000c1e1900 */
[----:B------:R0:W5:Y:S04]  /*12b0*/  LDG.E R12, desc[UR24][R22.64] ;  /* 0x00000018160c7981 */ /* 0x000168000c1e1900 */
[----:B---3--:R-:W-:Y:S01]  /*12c0*/  LDS R10, [R3] ;  /* 0x00000000030a7984 */ /* 0x008fe20000000800 */
[----:B-1----:R-:W-:-:S02]  /*12d0*/  UISETP.NE.AND UP0, UPT, UR5, 0x2, UPT ;  /* 0x000000020500788c */ /* 0x002fc4000bf05270 */
[----:B------:R-:W-:Y:S01]  /*12e0*/  UIADD3 UR7, UPT, UPT, UR4, -0x1, URZ ;  /* 0xffffffff04077890 */ /* 0x000fe2000fffe0ff */
[----:B------:R-:W-:Y:S01]  /*12f0*/  BSSY.RECONVERGENT B2, `(.L_x_86) ;  /* 0x0000051000027945 */ /* 0x000fe20003800200 */
[----:B------:R-:W2:Y:S04]  /*1300*/  @P1 LDS R8, [R3+0x4] ;  /* 0x0000040003081984 */ /* 0x000ea80000000800 */
[----:B------:R-:W4:Y:S01]  /*1310*/  @P0 LDS R11, [R3+-0x4] ;  /* 0xfffffc00030b0984 */ /* 0x000f220000000800 */
[C---:B------:R-:W-:Y:S02]  /*1320*/  ISETP.NE.AND P0, PT, R4.reuse, RZ, PT ;  /* 0x000000ff0400720c */ /* 0x040fe40003f05270 */
[----:B------:R-:W-:-:S04]  /*1330*/  ISETP.NE.AND P1, PT, R4, UR7, PT ;  /* 0x0000000704007c0c */ /* 0x000fc8000bf25270 */
[----:B--2---:R-:W-:Y:S02]  /*1340*/  FSEL R8, R8, RZ, P1 ;  /* 0x000000ff08087208 */ /* 0x004fe40000800000 */
        /* <DEDUP_REMOVED lines=21> */
.L_x_91:
[----:B------:R-:W-:Y:S05]  /*14a0*/  BSYNC.RECONVERGENT B3 ;  /* 0x0000000000037941 */ /* 0x000fea0003800200 */
.L_x_90:
[----:B------:R-:W-:Y:S01]  /*14b0*/  IMAD.MOV.U32 R10, RZ, RZ, R0 ;  /* 0x000000ffff0a7224 */ /* 0x000fe200078e0000 */
[----:B------:R-:W-:Y:S06]  /*14c0*/  BRA `(.L_x_89) ;  /* 0x0000000000cc7947 */ /* 0x000fec0003800000 */
.L_x_88:
        /* <DEDUP_REMOVED lines=18> */
[----:B------:R-:W-:Y:S05]  /*15f0*/  CALL.REL.NOINC `($__internal_1_$__cuda_sm3x_div_rn_noftz_f32_slowpath) ;  /* 0x0000000c00e87944 */ /* 0x000fea0003c00000 */
.L_x_93:
[----:B------:R-:W-:Y:S05]  /*1600*/  BSYNC.RECONVERGENT B3 ;  /* 0x0000000000037941 */ /* 0x000fea0003800200 */
.L_x_92:
[----:B------:R-:W-:Y:S01]  /*1610*/  IMAD.MOV.U32 R10, RZ, RZ, R0 ;  /* 0x000000ffff0a7224 */ /* 0x000fe200078e0000 */
[----:B------:R-:W-:Y:S06]  /*1620*/  BRA `(.L_x_89) ;  /* 0x0000000000747947 */ /* 0x000fec0003800000 */
.L_x_87:
        /* <DEDUP_REMOVED lines=20> */
.L_x_96:
[----:B------:R-:W-:Y:S05]  /*1770*/  BSYNC.RECONVERGENT B4 ;  /* 0x0000000000047941 */ /* 0x000fea0003800200 */
.L_x_95:
[----:B------:R-:W-:Y:S01]  /*1780*/  FMUL R0, R0, 1.9938999414443969727 ;  /* 0x3fff381d00007820 */ /* 0x000fe20000400000 */
[----:B------:R-:W-:Y:S01]  /*1790*/  F2F.F64.F32 R10, R10 ;  /* 0x0000000a000a7310 */ /* 0x000fe20000201800 */
[----:B------:R-:W-:Y:S01]  /*17a0*/  UMOV UR4, 0x40000000 ;  /* 0x4000000000047882 */ /* 0x000fe20000000000 */
[----:B------:R-:W-:-:S06]  /*17b0*/  UMOV UR5, 0x3fefce07 ;  /* 0x3fefce0700057882 */ /* 0x000fcc0000000000 */
[----:B------:R-:W0:Y:S02]  /*17c0*/  F2F.F64.F32 R6, R0 ;  /* 0x0000000000067310 */ /* 0x000e240000201800 */
[----:B0-----:R-:W-:-:S06]  /*17d0*/  DFMA R6, R10, -UR4, R6 ;  /* 0x800000040a067c2b */ /* 0x001fcc0008000006 */
[----:B------:R0:W1:Y:S05]  /*17e0*/  F2F.F32.F64 R10, R6 ;  /* 0x00000006000a7310 */ /* 0x00006a0000301000 */
.L_x_94:
[----:B------:R-:W-:Y:S05]  /*17f0*/  BSYNC.RECONVERGENT B3 ;  /* 0x0000000000037941 */ /* 0x000fea0003800200 */
.L_x_89:
[----:B------:R-:W-:Y:S05]  /*1800*/  BSYNC.RECONVERGENT B2 ;  /* 0x0000000000027941 */ /* 0x000fea0003800200 */
.L_x_86:
[----:B------:R-:W-:Y:S01]  /*1810*/  IMAD R3, R5, 0x4, R2 ;  /* 0x0000000405037824 */ /* 0x000fe200078e0202 */
[----:B------:R-:W-:-:S04]  /*1820*/  UISETP.GE.U32.AND UP0, UPT, UR26, 0x4, UPT ;  /* 0x000000041a00788c */ /* 0x000fc8000bf06070 */
[----:B-1----:R1:W-:Y:S05]  /*1830*/  STS [R3], R10 ;  /* 0x0000000a03007388 */ /* 0x0023ea0000000800 */
[----:B------:R-:W-:Y:S05]  /*1840*/  BRA.U !UP0, `(.L_x_97) ;  /* 0x0000000d08087547 */ /* 0x000fea000b800000 */
[----:B------:R-:W2:Y:S01]  /*1850*/  S2UR UR4, SR_CgaCtaId ;  /* 0x00000000000479c3 */ /* 0x000ea20000008800 */
[----:B------:R-:W-:Y:S01]  /*1860*/  UMOV UR5, 0x400 ;  /* 0x0000040000057882 */ /* 0x000fe20000000000 */
[----:B------:R-:W-:Y:S01]  /*1870*/  IADD3 R11, PT, PT, R5, -0x1, RZ ;  /* 0xffffffff050b7810 */ /* 0x000fe20007ffe0ff */
[----:B------:R-:W-:Y:S01]  /*1880*/  UIADD3 UR14, UPT, UPT, UR26, -0x2, URZ ;  /* 0xfffffffe1a0e7890 */ /* 0x000fe2000fffe0ff */
[C---:B-1----:R-:W-:Y:S01]  /*1890*/  LOP3.LUT R10, R4.reuse, 0x80000001, RZ, 0xc0, !PT ;  /* 0x80000001040a7812 */ /* 0x042fe200078ec0ff */
[----:B------:R-:W-:Y:S01]  /*18a0*/  UIADD3 UR13, UPT, UPT, -UR16, URZ, URZ ;  /* 0x000000ff100d7290 */ /* 0x000fe2000fffe1ff */
[----:B------:R-:W-:Y:S01]  /*18b0*/  LOP3.LUT R2, R4, 0x1, RZ, 0xc0, !PT ;  /* 0x0000000104027812 */ /* 0x000fe200078ec0ff */
[----:B------:R-:W-:Y:S01]  /*18c0*/  UMOV UR6, UR12 ;  /* 0x0000000c00067c82 */ /* 0x000fe20008000000 */
[----:B--2---:R-:W-:-:S03]  /*18d0*/  ULEA UR5, UR4, UR5, 0x18 ;  /* 0x0000000504057291 */ /* 0x004fc6000f8ec0ff */
[----:B------:R-:W-:-:S09]  /*18e0*/  UMOV UR4, URZ ;  /* 0x000000ff00047c82 */ /* 0x000fd20008000000 */
.L_x_117:
        /* <DEDUP_REMOVED lines=8> */
[----:B-----5:R1:W5:Y:S04]  /*1970*/  LDG.E R0, desc[UR24][R20.64] ;  /* 0x0000001814007981 */ /* 0x020368000c1e1900 */
[----:B0-----:R1:W5:Y:S04]  /*1980*/  LDG.E R6, desc[UR24][R18.64] ;  /* 0x0000001812067981 */ /* 0x001368000c1e1900 */
[----:B------:R1:W5:Y:S04]  /*1990*/  LDG.E R13, desc[UR24][R16.64] ;  /* 0x00000018100d7981 */ /* 0x000368000c1e1900 */
[----:B------:R1:W5:Y:S01]  /*19a0*/  LDG.E R3, desc[UR24][R22.64] ;  /* 0x0000001816037981 */ /* 0x000362000c1e1900 */
[----:B------:R-:W-:Y:S01]  /*19b0*/  LEA R8, R5, UR12, 0x2 ;  /* 0x0000000c05087c11 */ /* 0x000fe2000f8e10ff */
        /* <DEDUP_REMOVED lines=17> */
.L_x_266:
[----:B------:R-:W-:Y:S05]  /*1ad0*/  BRX R8 -0x1ae0                                                             (*"BRANCH_TARGETS .L_x_267,.L_x_268,.L_x_269"*) ;  /* 0xffffffe408487949 */ /* 0x000fea000383ffff */
.L_x_269:
        /* <DEDUP_REMOVED lines=16> */
[----:B----4-:R-:W-:Y:S05]  /*1be0*/  CALL.REL.NOINC `($__internal_1_$__cuda_sm3x_div_rn_noftz_f32_slowpath) ;  /* 0x00000008006c7944 */ /* 0x010fea0003c00000 */
.L_x_104:
[----:B------:R-:W-:Y:S05]  /*1bf0*/  BSYNC.RECONVERGENT B4 ;  /* 0x0000000000047941 */ /* 0x000fea0003800200 */
.L_x_103:
[----:B----4-:R-:W-:Y:S01]  /*1c00*/  MOV R12, R0 ;  /* 0x00000000000c7202 */ /* 0x010fe20000000f00 */
[----:B------:R-:W-:Y:S06]  /*1c10*/  BRA `(.L_x_102) ;  /* 0x0000000000bc7947 */ /* 0x000fec0003800000 */
.L_x_267:
        /* <DEDUP_REMOVED lines=18> */
.L_x_106:
[----:B------:R-:W-:Y:S05]  /*1d40*/  BSYNC.RECONVERGENT B4 ;  /* 0x0000000000047941 */ /* 0x000fea0003800200 */
.L_x_105:
[----:B----4-:R-:W-:Y:S01]  /*1d50*/  MOV R12, R0 ;  /* 0x00000000000c7202 */ /* 0x010fe20000000f00 */
[----:B------:R-:W-:Y:S06]  /*1d60*/  BRA `(.L_x_102) ;  /* 0x0000000000687947 */ /* 0x000fec0003800000 */
.L_x_268:
        /* <DEDUP_REMOVED lines=18> */
.L_x_108:
[----:B------:R-:W-:Y:S05]  /*1e90*/  BSYNC.RECONVERGENT B4 ;  /* 0x0000000000047941 */ /* 0x000fea0003800200 */
.L_x_107:
[----:B------:R-:W-:Y:S01]  /*1ea0*/  FMUL R0, R0, 1.9938999414443969727 ;  /* 0x3fff381d00007820 */ /* 0x000fe20000400000 */
[----:B----4-:R-:W-:Y:S01]  /*1eb0*/  F2F.F64.F32 R12, R12 ;  /* 0x0000000c000c7310 */ /* 0x010fe20000201800 */
[----:B------:R-:W-:Y:S01]  /*1ec0*/  UMOV UR18, 0x40000000 ;  /* 0x4000000000127882 */ /* 0x000fe20000000000 */
[----:B------:R-:W-:-:S06]  /*1ed0*/  UMOV UR19, 0x3fefce07 ;  /* 0x3fefce0700137882 */ /* 0x000fcc0000000000 */
[----:B------:R-:W0:Y:S02]  /*1ee0*/  F2F.F64.F32 R6, R0 ;  /* 0x0000000000067310 */ /* 0x000e240000201800 */
[----:B0-----:R-:W-:-:S06]  /*1ef0*/  DFMA R6, R12, -UR18, R6 ;  /* 0x800000120c067c2b */ /* 0x001fcc0008000006 */
[----:B------:R0:W1:Y:S05]  /*1f00*/  F2F.F32.F64 R12, R6 ;  /* 0x00000006000c7310 */ /* 0x00006a0000301000 */
.L_x_102:
[----:B------:R-:W-:Y:S05]  /*1f10*/  BSYNC.RECONVERGENT B3 ;  /* 0x0000000000037941 */ /* 0x000fea0003800200 */
.L_x_101:
[----:B-----5:R-:W-:-:S05]  /*1f20*/  LEA R3, R5, UR5, 0x2 ;  /* 0x0000000505037c11 */ /* 0x020fca000f8e10ff */
[----:B-1--4-:R1:W-:Y:S01]  /*1f30*/  STS [R3], R12 ;  /* 0x0000000c03007388 */ /* 0x0123e20000000800 */
[----:B------:R-:W-:Y:S05]  /*1f40*/  BRA `(.L_x_99) ;  /* 0x0000000400387947 */ /* 0x000fea0003800000 */
.L_x_100:
[----:B------:R-:W-:Y:S01]  /*1f50*/  MOV R9, 0xffffffff ;  /* 0xffffffff00097802 */ /* 0x000fe20000000f00 */
[----:B------:R-:W-:Y:S03]  /*1f60*/  BSSY.RECONVERGENT B3, `(.L_x_109) ;  /* 0x000004a000037945 */ /* 0x000fe60003800200 */
[----:B------:R-:W-:-:S05]  /*1f70*/  VIADDMNMX.U32 R9, R24, R9, 0x2, PT ;  /* 0x0000000218097446 */ /* 0x000fca0003800009 */
[----:B------:R-:W-:-:S04]  /*1f80*/  IMAD.SHL.U32 R15, R9, 0x4, RZ ;  /* 0x00000004090f7824 */ /* 0x000fc800078e00ff */
[----:B------:R-:W0:Y:S02]  /*1f90*/  LDC R8, c[0x2][R15+0x24] ;  /* 0x008009000f087b82 */ /* 0x000e240000000800 */
[----:B0-----:R-:W-:-:S04]  /*1fa0*/  SHF.R.S32.HI R9, RZ, 0x1f, R8 ;  /* 0x0000001fff097819 */ /* 0x001fc80000011408 */
.L_x_270:
[----:B------:R-:W-:Y:S05]  /*1fb0*/  BRX R8 -0x1fc0                                                             (*"BRANCH_TARGETS .L_x_271,.L_x_272,.L_x_273"*) ;  /* 0xffffffe008107949 */ /* 0x000fea000383ffff */
.L_x_273:
        /* <DEDUP_REMOVED lines=17> */
[----:B----4-:R-:W-:Y:S05]  /*20d0*/  CALL.REL.NOINC `($__internal_1_$__cuda_sm3x_div_rn_noftz_f32_slowpath) ;  /* 0x0000000400307944 */ /* 0x010fea0003c00000 */
.L_x_112:
[----:B------:R-:W-:Y:S05]  /*20e0*/  BSYNC.RECONVERGENT B4 ;  /* 0x0000000000047941 */ /* 0x000fea0003800200 */
.L_x_111:
[----:B----4-:R-:W-:Y:S01]  /*20f0*/  IMAD.MOV.U32 R12, RZ, RZ, R0 ;  /* 0x000000ffff0c7224 */ /* 0x010fe200078e0000 */
[----:B------:R-:W-:Y:S06]  /*2100*/  BRA `(.L_x_110) ;  /* 0x0000000000bc7947 */ /* 0x000fec0003800000 */
.L_x_271:
        /* <DEDUP_REMOVED lines=18> */
.L_x_114:
[----:B------:R-:W-:Y:S05]  /*2230*/  BSYNC.RECONVERGENT B4 ;  /* 0x0000000000047941 */ /* 0x000fea0003800200 */
.L_x_113:
[----:B----4-:R-:W-:Y:S01]  /*2240*/  IMAD.MOV.U32 R12, RZ, RZ, R0 ;  /* 0x000000ffff0c7224 */ /* 0x010fe200078e0000 */
[----:B------:R-:W-:Y:S06]  /*2250*/  BRA `(.L_x_110) ;  /* 0x0000000000687947 */ /* 0x000fec0003800000 */
.L_x_272:
        /* <DEDUP_REMOVED lines=18> */
.L_x_116:
[----:B------:R-:W-:Y:S05]  /*2380*/  BSYNC.RECONVERGENT B4 ;  /* 0x0000000000047941 */ /* 0x000fea0003800200 */
.L_x_115:
[----:B------:R-:W-:Y:S01]  /*2390*/  FMUL R0, R0, 1.9938999414443969727 ;  /* 0x3fff381d00007820 */ /* 0x000fe20000400000 */
[----:B----4-:R-:W-:Y:S01]  /*23a0*/  F2F.F64.F32 R12, R12 ;  /* 0x0000000c000c7310 */ /* 0x010fe20000201800 */
[----:B------:R-:W-:Y:S01]  /*23b0*/  UMOV UR18, 0x40000000 ;  /* 0x4000000000127882 */ /* 0x000fe20000000000 */
[----:B------:R-:W-:-:S06]  /*23c0*/  UMOV UR19, 0x3fefce07 ;  /* 0x3fefce0700137882 */ /* 0x000fcc0000000000 */
[----:B------:R-:W0:Y:S02]  /*23d0*/  F2F.F64.F32 R6, R0 ;  /* 0x0000000000067310 */ /* 0x000e240000201800 */
[----:B0-----:R-:W-:-:S06]  /*23e0*/  DFMA R6, R12, -UR18, R6 ;  /* 0x800000120c067c2b */ /* 0x001fcc0008000006 */
[----:B------:R0:W1:Y:S05]  /*23f0*/  F2F.F32.F64 R12, R6 ;  /* 0x00000006000c7310 */ /* 0x00006a0000301000 */
.L_x_110:
[----:B------:R-:W-:Y:S05]  /*2400*/  BSYNC.RECONVERGENT B3 ;  /* 0x0000000000037941 */ /* 0x000fea0003800200 */
.L_x_109:
[----:B-----5:R-:W-:-:S05]  /*2410*/  LEA R3, R5, UR5, 0x2 ;  /* 0x0000000505037c11 */ /* 0x020fca000f8e10ff */
[----:B-1--4-:R2:W-:Y:S02]  /*2420*/  STS [R3], R12 ;  /* 0x0000000c03007388 */ /* 0x0125e40000000800 */
.L_x_99:
[----:B------:R-:W-:Y:S05]  /*2430*/  BSYNC.RECONVERGENT B2 ;  /* 0x0000000000027941 */ /* 0x000fea0003800200 */
.L_x_98:
[----:B------:R-:W-:Y:S06]  /*2440*/  BAR.SYNC.DEFER_BLOCKING 0x0 ;  /* 0x0000000000007b1d */ /* 0x000fec0000010000 */
[----:B------:R-:W-:Y:S01]  /*2450*/  UMOV UR6, UR12 ;  /* 0x0000000c00067c82 */ /* 0x000fe20008000000 */
[----:B------:R-:W-:Y:S05]  /*2460*/  BRA.U UP1, `(.L_x_117) ;  /* 0xfffffff501207547 */ /* 0x000fea000b83ffff */
.L_x_97:
[C---:B------:R-:W-:Y:S01]  /*2470*/  IMAD.SHL.U32 R2, R5.reuse, 0x40000000, RZ ;  /* 0x4000000005027824 */ /* 0x040fe200078e00ff */
[----:B-----5:R-:W-:Y:S01]  /*2480*/  IADD3 R0, PT, PT, R5, 0x1, RZ ;  /* 0x0000000105007810 */ /* 0x020fe20007ffe0ff */
[----:B------:R-:W-:-:S03]  /*2490*/  HFMA2 R4, -RZ, RZ, 0, 2.384185791015625e-07 ;  /* 0x00000004ff047431 */ /* 0x000fc600000001ff */
[----:B------:R-:W-:Y:S02]  /*24a0*/  SHF.R.S32.HI R2, RZ, 0x1f, R2 ;  /* 0x0000001fff027819 */ /* 0x000fe40000011402 */
[----:B------:R-:W-:Y:S02]  /*24b0*/  SHF.R.U32.HI R0, RZ, 0x1, R0 ;  /* 0x00000001ff007819 */ /* 0x000fe40000011600 */
[----:B-12---:R-:W-:Y:S02]  /*24c0*/  LOP3.LUT R3, R2, UR26, RZ, 0xc0, !PT ;  /* 0x0000001a02037c12 */ /* 0x006fe4000f8ec0ff */
[-C--:B------:R-:W-:Y:S02]  /*24d0*/  LOP3.LUT R2, RZ, R0.reuse, RZ, 0x33, !PT ;  /* 0x00000000ff027212 */ /* 0x080fe400078e33ff */
[C---:B------:R-:W-:Y:S02]  /*24e0*/  IADD3 R0, PT, PT, R3.reuse, R0, RZ ;  /* 0x0000000003007210 */ /* 0x040fe40007ffe0ff */
[----:B------:R-:W-:-:S02]  /*24f0*/  IADD3 R2, PT, PT, R3, UR26, R2 ;  /* 0x0000001a03027c10 */ /* 0x000fc4000fffe002 */
[----:B------:R-:W-:Y:S02]  /*2500*/  LEA R0, R0, UR12, 0x2 ;  /* 0x0000000c00007c11 */ /* 0x000fe4000f8e10ff */
[----:B0-----:R-:W-:Y:S01]  /*2510*/  LEA R6, R2, UR12, 0x2 ;  /* 0x0000000c02067c11 */ /* 0x001fe2000f8e10ff */
[----:B------:R-:W-:Y:S02]  /*2520*/  IMAD.MOV.U32 R2, RZ, RZ, 0x4 ;  /* 0x00000004ff027424 */ /* 0x000fe400078e00ff */
[----:B------:R-:W0:Y:S02]  /*2530*/  LDS R7, [R0] ;  /* 0x0000000000077984 */ /* 0x000e240000000800 */
[C---:B------:R-:W-:Y:S02]  /*2540*/  IMAD.WIDE.U32 R2, R5.reuse, R2, UR10 ;  /* 0x0000000a05027e25 */ /* 0x040fe4000f8e0002 */
[----:B------:R-:W1:Y:S02]  /*2550*/  LDS R9, [R6] ;  /* 0x0000000006097984 */ /* 0x000e640000000800 */
[----:B------:R-:W-:-:S02]  /*2560*/  IMAD.WIDE.U32 R4, R5, R4, UR8 ;  /* 0x0000000805047e25 */ /* 0x000fc4000f8e0004 */
[----:B0-----:R-:W-:Y:S04]  /*2570*/  STG.E desc[UR24][R2.64], R7 ;  /* 0x0000000702007986 */ /* 0x001fe8000c101918 */
[----:B-1----:R-:W-:Y:S01]  /*2580*/  STG.E desc[UR24][R4.64], R9 ;  /* 0x0000000904007986 */ /* 0x002fe2000c101918 */
[----:B------:R-:W-:Y:S05]  /*2590*/  EXIT ;  /* 0x000000000000794d */ /* 0x000fea0003800000 */
        .weak           $__internal_1_$__cuda_sm3x_div_rn_noftz_f32_slowpath
        .type           $__internal_1_$__cuda_sm3x_div_rn_noftz_f32_slowpath,@function
        .size           $__internal_1_$__cuda_sm3x_div_rn_noftz_f32_slowpath,(.L_x_291 - $__internal_1_$__cuda_sm3x_div_rn_noftz_f32_slowpath)
$__internal_1_$__cuda_sm3x_div_rn_noftz_f32_slowpath:
        /* <DEDUP_REMOVED lines=8> */
[----:B------:R-:W-:Y:S02]  /*2620*/  ISETP.GT.U32.OR P0, PT, R24, 0xfd, P0 ;  /* 0x000000fd1800780c */ /* 0x000fe40000704470 */
[----:B------:R-:W-:-:S11]  /*2630*/  MOV R24, R3 ;  /* 0x0000000300187202 */ /* 0x000fd60000000f00 */
        /* <DEDUP_REMOVED lines=18> */
[----:B------:R-:W-:-:S05]  /*2760*/  VIADD R8, R9, 0xffffffff ;  /* 0xffffffff09087836 */ /* 0x000fca0000000000 */
[----:B------:R-:W-:Y:S02]  /*2770*/  ISETP.GE.AND P0, PT, R8, RZ, PT ;  /* 0x000000ff0800720c */ /* 0x000fe40003f06270 */
[----:B------:R-:W-:-:S04]  /*2780*/  IADD3 R8, PT, PT, R7, -0x1, RZ ;  /* 0xffffffff07087810 */ /* 0x000fc80007ffe0ff */
[----:B------:R-:W-:-:S07]  /*2790*/  ISETP.GE.AND P1, PT, R8, RZ, PT ;  /* 0x000000ff0800720c */ /* 0x000fce0003f26270 */
[----:B------:R-:W-:Y:S01]  /*27a0*/  @P0 MOV R8, RZ ;  /* 0x000000ff00080202 */ /* 0x000fe20000000f00 */
[----:B------:R-:W-:Y:S02]  /*27b0*/  @!P0 IMAD.MOV.U32 R8, RZ, RZ, -0x40 ;  /* 0xffffffc0ff088424 */ /* 0x000fe400078e00ff */
[----:B------:R-:W-:-:S03]  /*27c0*/  @!P0 FFMA R24, R3, 1.84467440737095516160e+19, RZ ;  /* 0x5f80000003188823 */ /* 0x000fc600000000ff */
[----:B------:R-:W-:Y:S01]  /*27d0*/  @!P1 FFMA R0, R0, 1.84467440737095516160e+19, RZ ;  /* 0x5f80000000009823 */ /* 0x000fe200000000ff */
[----:B------:R-:W-:-:S07]  /*27e0*/  @!P1 IADD3 R8, PT, PT, R8, 0x40, RZ ;  /* 0x0000004008089810 */ /* 0x000fce0007ffe0ff */
.L_x_119:
        /* <DEDUP_REMOVED lines=51> */
.L_x_126:
[----:B------:R-:W-:-:S04]  /*2b20*/  LOP3.LUT R0, R0, 0x80000000, RZ, 0xc0, !PT ;  /* 0x8000000000007812 */ /* 0x000fc800078ec0ff */
[----:B------:R-:W-:Y:S01]  /*2b30*/  LOP3.LUT R0, R0, 0x7f800000, RZ, 0xfc, !PT ;  /* 0x7f80000000007812 */ /* 0x000fe200078efcff */
[----:B------:R-:W-:Y:S06]  /*2b40*/  BRA `(.L_x_127) ;  /* 0x0000000000047947 */ /* 0x000fec0003800000 */
.L_x_125:
[----:B------:R-:W-:-:S07]  /*2b50*/  LEA R0, R9, R0, 0x17 ;  /* 0x0000000009007211 */ /* 0x000fce00078eb8ff */
.L_x_127:
[----:B------:R-:W-:Y:S05]  /*2b60*/  BSYNC.RECONVERGENT B1 ;  /* 0x0000000000017941 */ /* 0x000fea0003800200 */
.L_x_124:
[----:B------:R-:W-:Y:S05]  /*2b70*/  BRA `(.L_x_128) ;  /* 0x0000000000207947 */ /* 0x000fea0003800000 */
.L_x_123:
[----:B------:R-:W-:-:S04]  /*2b80*/  LOP3.LUT R0, R0, 0x80000000, R24, 0x48, !PT ;  /* 0x8000000000007812 */ /* 0x000fc800078e4818 */
[----:B------:R-:W-:Y:S01]  /*2b90*/  LOP3.LUT R0, R0, 0x7f800000, RZ, 0xfc, !PT ;  /* 0x7f80000000007812 */ /* 0x000fe200078efcff */
[----:B------:R-:W-:Y:S06]  /*2ba0*/  BRA `(.L_x_128) ;  /* 0x0000000000147947 */ /* 0x000fec0003800000 */
.L_x_122:
[----:B------:R-:W-:Y:S01]  /*2bb0*/  LOP3.LUT R0, R0, 0x80000000, R24, 0x48, !PT ;  /* 0x8000000000007812 */ /* 0x000fe200078e4818 */
[----:B------:R-:W-:Y:S06]  /*2bc0*/  BRA `(.L_x_128) ;  /* 0x00000000000c7947 */ /* 0x000fec0003800000 */
.L_x_121:
[----:B------:R-:W0:Y:S01]  /*2bd0*/  MUFU.RSQ R0, -QNAN ;  /* 0xffc0000000007908 */ /* 0x000e220000001400 */
[----:B------:R-:W-:Y:S05]  /*2be0*/  BRA `(.L_x_128) ;  /* 0x0000000000047947 */ /* 0x000fea0003800000 */
.L_x_120:
[----:B------:R-:W-:-:S07]  /*2bf0*/  FADD.FTZ R0, R3, R0 ;  /* 0x0000000003007221 */ /* 0x000fce0000010000 */
.L_x_128:
[----:B------:R-:W-:Y:S05]  /*2c00*/  BSYNC.RECONVERGENT B0 ;  /* 0x0000000000007941 */ /* 0x000fea0003800200 */
.L_x_118:
[----:B------:R-:W-:-:S04]  /*2c10*/  HFMA2 R7, -RZ, RZ, 0, 0 ;  /* 0x00000000ff077431 */ /* 0x000fc800000001ff */
[----:B0-----:R-:W-:Y:S05]  /*2c20*/  RET.REL.NODEC R6 `(_Z27_iterativeGpuShiftedDiamondPfS_S_S_S_S_ii) ;  /* 0xffffffd006f47950 */ /* 0x001fea0003c3ffff */
.L_x_129:
        /* <DEDUP_REMOVED lines=13> */
.L_x_291:


//--------------------- .text._Z26_iterativeGpuLowerTrianglePfS_S_S_S_S_S_ii --------------------------
	.section	.text._Z26_iterativeGpuLowerTrianglePfS_S_S_S_S_S_ii,"ax",@progbits
	.align	128
        .global         _Z26_iterativeGpuLowerTrianglePfS_S_S_S_S_S_ii
        .type           _Z26_iterativeGpuLowerTrianglePfS_S_S_S_S_S_ii,@function
        .size           _Z26_iterativeGpuLowerTrianglePfS_S_S_S_S_S_ii,(.L_x_292 - _Z26_iterativeGpuLowerTrianglePfS_S_S_S_S_S_ii)
        .other          _Z26_iterativeGpuLowerTrianglePfS_S_S_S_S_S_ii,@"STO_CUDA_ENTRY STV_DEFAULT"
_Z26_iterativeGpuLowerTrianglePfS_S_S_S_S_S_ii:
.text._Z26_iterativeGpuLowerTrianglePfS_S_S_S_S_S_ii:
[----:B------:R-:W-:Y:S01]  /*0000*/  LDC R1, c[0x0][0x37c] ;  /* 0x0000df00ff017b82 */ /* 0x000fe20000000800 */
[----:B------:R-:W0:Y:S01]  /*0010*/  S2R R13, SR_TID.X ;  /* 0x00000000000d7919 */ /* 0x000e220000002100 */
[----:B------:R-:W1:Y:S06]  /*0020*/  LDCU UR16, c[0x0][0x360] ;  /* 0x00006c00ff1077ac */ /* 0x000e6c0008000800 */
[----:B------:R-:W2:Y:S01]  /*0030*/  S2UR UR12, SR_CTAID.X ;  /* 0x00000000000c79c3 */ /* 0x000ea20000002500 */
[----:B------:R-:W-:Y:S02]  /*0040*/  HFMA2 R4, -RZ, RZ, 0, 2.384185791015625e-07 ;  /* 0x00000004ff047431 */ /* 0x000fe400000001ff */
[----:B------:R-:W-:Y:S01]  /*0050*/  IMAD.MOV.U32 R2, RZ, RZ, 0x4 ;  /* 0x00000004ff027424 */ /* 0x000fe200078e00ff */
[----:B------:R-:W3:Y:S01]  /*0060*/  LDCU.64 UR8, c[0x0][0x388] ;  /* 0x00007100ff0877ac */ /* 0x000ee20008000a00 */
[----:B------:R-:W4:Y:S01]  /*0070*/  LDCU.64 UR10, c[0x0][0x390] ;  /* 0x00007200ff0a77ac */ /* 0x000f220008000a00 */
[----:B------:R-:W5:Y:S02]  /*0080*/  LDCU.64 UR24, c[0x0][0x358] ;  /* 0x00006b00ff1877ac */ /* 0x000f640008000a00 */
[----:B------:R-:W5:Y:S01]  /*0090*/  S2UR UR15, SR_CgaCtaId ;  /* 0x00000000000f79c3 */ /* 0x000f620000008800 */
[----:B------:R-:W5:Y:S01]  /*00a0*/  LDCU.128 UR4, c[0x0][0x3a0] ;  /* 0x00007400ff0477ac */ /* 0x000f620008000c00 */
[----:B-1----:R-:W-:Y:S01]  /*00b0*/  UIADD3 UR13, UPT, UPT, UR16, -0x1, URZ ;  /* 0xffffffff100d7890 */ /* 0x002fe2000fffe0ff */
[----:B------:R-:W1:Y:S01]  /*00c0*/  LDCU.64 UR20, c[0x0][0x398] ;  /* 0x00007300ff1477ac */ /* 0x000e620008000a00 */
[----:B--2---:R-:W-:Y:S01]  /*00d0*/  UIMAD UR12, UR16, UR12, URZ ;  /* 0x0000000c100c72a4 */ /* 0x004fe2000f8e02ff */
[----:B------:R-:W2:Y:S03]  /*00e0*/  LDCU.64 UR22, c[0x0][0x3b0] ;  /* 0x00007600ff1677ac */ /* 0x000ea60008000a00 */
[----:B0-----:R-:W-:Y:S01]  /*00f0*/  ISETP.NE.AND P0, PT, R13, UR13, PT ;  /* 0x0000000d0d007c0c */ /* 0x001fe2000bf05270 */
[----:B---3--:R-:W-:-:S02]  /*0100*/  UIMAD.WIDE UR8, UR12, 0x4, UR8 ;  /* 0x000000040c0878a5 */ /* 0x008fc4000f8e0208 */
[----:B----4-:R-:W-:-:S10]  /*0110*/  UIMAD.WIDE UR10, UR12, 0x4, UR10 ;  /* 0x000000040c0a78a5 */ /* 0x010fd4000f8e020a */
[----:B------:R-:W-:-:S04]  /*0120*/  @P0 IMAD.WIDE.U32 R2, R13, R2, UR8 ;  /* 0x000000080d020e25 */ /* 0x000fc8000f8e0002 */
[C---:B------:R-:W-:Y:S02]  /*0130*/  @P0 IMAD.WIDE.U32 R4, R13.reuse, R4, UR10 ;  /* 0x0000000a0d040e25 */ /* 0x040fe4000f8e0004 */
[----:B-----5:R0:W3:Y:S04]  /*0140*/  @P0 LDG.E R2, desc[UR24][R2.64] ;  /* 0x0000001802020981 */ /* 0x0200e8000c1e1900 */
[----:B------:R4:W5:Y:S01]  /*0150*/  @P0 LDG.E R8, desc[UR24][R4.64] ;  /* 0x0000001804080981 */ /* 0x000962000c1e1900 */
[----:B------:R-:W4:Y:S01]  /*0160*/  LDC R6, c[0x0][0x360] ;  /* 0x0000d800ff067b82 */ /* 0x000f220000000800 */
[----:B------:R-:W-:Y:S01]  /*0170*/  UMOV UR14, 0x400 ;  /* 0x00000400000e7882 */ /* 0x000fe20000000000 */
[C---:B------:R-:W-:Y:S01]  /*0180*/  @P0 IMAD.SHL.U32 R0, R13.reuse, 0x40000000, RZ ;  /* 0x400000000d000824 */ /* 0x040fe200078e00ff */
[----:B------:R-:W-:Y:S01]  /*0190*/  ULEA UR14, UR15, UR14, 0x18 ;  /* 0x0000000e0f0e7291 */ /* 0x000fe2000f8ec0ff */
[----:B------:R-:W-:Y:S01]  /*01a0*/  VIADD R12, R13, UR12 ;  /* 0x0000000c0d0c7c36 */ /* 0x000fe20008000000 */
[----:B------:R-:W-:-:S02]  /*01b0*/  USHF.L.U32 UR15, UR12, 0x2, URZ ;  /* 0x000000020c0f7899 */ /* 0x000fc400080006ff */
[----:B------:R-:W-:Y:S01]  /*01c0*/  USHF.R.S32.HI UR26, URZ, 0x1f, UR12 ;  /* 0x0000001fff1a7899 */ /* 0x000fe2000801140c */
[----:B------:R-:W-:Y:S01]  /*01d0*/  @P0 SHF.R.S32.HI R0, RZ, 0x1f, R0 ;  /* 0x0000001fff000819 */ /* 0x000fe20000011400 */
[----:B------:R-:W-:Y:S02]  /*01e0*/  UIADD3 UR18, UP2, UPT, UR15, UR6, URZ ;  /* 0x000000060f127290 */ /* 0x000fe4000ff5e0ff */
[----:B------:R-:W-:Y:S01]  /*01f0*/  UIADD3 UR17, UP1, UPT, UR15, UR4, URZ ;  /* 0x000000040f117290 */ /* 0x000fe2000ff3e0ff */
[----:B0-----:R-:W-:Y:S01]  /*0200*/  @P0 LOP3.LUT R3, R0, UR16, RZ, 0xc0, !PT ;  /* 0x0000001000030c12 */ /* 0x001fe2000f8ec0ff */
[----:B------:R-:W-:Y:S02]  /*0210*/  USHF.L.U64.HI UR6, UR12, 0x2, UR26 ;  /* 0x000000020c067899 */ /* 0x000fe4000801021a */
[----:B-1----:R-:W-:Y:S02]  /*0220*/  UIADD3 UR4, UP0, UPT, UR15, UR20, URZ ;  /* 0x000000140f047290 */ /* 0x002fe4000ff1e0ff */
[----:B--2---:R-:W-:Y:S01]  /*0230*/  UIADD3 UR19, UP3, UPT, UR15, UR22, URZ ;  /* 0x000000160f137290 */ /* 0x004fe2000ff7e0ff */
[----:B----4-:R-:W-:Y:S01]  /*0240*/  IMAD.U32 R4, RZ, RZ, UR17 ;  /* 0x00000011ff047e24 */ /* 0x010fe2000f8e00ff */
[----:B------:R-:W-:-:S02]  /*0250*/  UIADD3.X UR15, UPT, UPT, UR6, UR5, URZ, UP1, !UPT ;  /* 0x00000005060f7290 */ /* 0x000fc40008ffe4ff */
[----:B------:R-:W-:Y:S02]  /*0260*/  UIADD3.X UR5, UPT, UPT, UR6, UR21, URZ, UP0, !UPT ;  /* 0x0000001506057290 */ /* 0x000fe400087fe4ff */
[----:B------:R-:W-:Y:S01]  /*0270*/  UISETP.GE.U32.AND UP0, UPT, UR16, 0x2, UPT ;  /* 0x000000021000788c */ /* 0x000fe2000bf06070 */
[----:B------:R-:W-:Y:S01]  /*0280*/  @P0 IADD3 R6, PT, PT, R13, 0x1, R6 ;  /* 0x000000010d060810 */ /* 0x000fe20007ffe006 */
[----:B------:R-:W-:Y:S02]  /*0290*/  UIADD3.X UR7, UPT, UPT, UR6, UR7, URZ, UP2, !UPT ;  /* 0x0000000706077290 */ /* 0x000fe400097fe4ff */
[----:B------:R-:W-:Y:S01]  /*02a0*/  UIADD3.X UR6, UPT, UPT, UR6, UR23, URZ, UP3, !UPT ;  /* 0x0000001706067290 */ /* 0x000fe20009ffe4ff */
[----:B------:R-:W-:Y:S01]  /*02b0*/  @P0 SHF.R.U32.HI R6, RZ, 0x1, R6 ;  /* 0x00000001ff060819 */ /* 0x000fe20000011606 */
[----:B------:R-:W-:Y:S02]  /*02c0*/  ULEA UR20, UR16, UR14, 0x2 ;  /* 0x0000000e10147291 */ /* 0x000fe4000f8e10ff */
[----:B------:R-:W-:Y:S01]  /*02d0*/  IMAD.U32 R7, RZ, RZ, UR7 ;  /* 0x00000007ff077e24 */ /* 0x000fe2000f8e00ff */
[----:B------:R-:W-:-:S03]  /*02e0*/  @P0 LOP3.LUT R0, RZ, R6, RZ, 0x33, !PT ;  /* 0x00000006ff000212 */ /* 0x000fc600078e33ff */
[----:B------:R-:W-:Y:S01]  /*02f0*/  IMAD.U32 R14, RZ, RZ, UR20 ;  /* 0x00000014ff0e7e24 */ /* 0x000fe2000f8e00ff */
[----:B------:R-:W-:Y:S02]  /*0300*/  @P0 IADD3 R0, PT, PT, R3, UR16, R0 ;  /* 0x0000001003000c10 */ /* 0x000fe4000fffe000 */
[----:B------:R-:W-:Y:S02]  /*0310*/  @P0 IADD3 R3, PT, PT, R6, R3, RZ ;  /* 0x0000000306030210 */ /* 0x000fe40007ffe0ff */
[----:B------:R-:W-:Y:S02]  /*0320*/  @P0 LEA R5, R0, UR14, 0x2 ;  /* 0x0000000e00050c11 */ /* 0x000fe4000f8e10ff */
[----:B------:R-:W-:Y:S02]  /*0330*/  @P0 LEA R9, R3, UR14, 0x2 ;  /* 0x0000000e03090c11 */ /* 0x000fe4000f8e10ff */
[----:B------:R-:W-:Y:S02]  /*0340*/  MOV R3, UR14 ;  /* 0x0000000e00037c02 */ /* 0x000fe40008000f00 */
[----:B------:R-:W-:Y:S01]  /*0350*/  MOV R6, UR18 ;  /* 0x0000001200067c02 */ /* 0x000fe20008000f00 */
[----:B---3--:R0:W-:Y:S04]  /*0360*/  @P0 STS [R5], R2 ;  /* 0x0000000205000388 */ /* 0x0081e80000000800 */
[----:B-----5:R1:W-:Y:S01]  /*0370*/  @P0 STS [R9], R8 ;  /* 0x0000000809000388 */ /* 0x0203e20000000800 */
[----:B0-----:R-:W-:Y:S01]  /*0380*/  MOV R5, UR15 ;  /* 0x0000000f00057c02 */ /* 0x001fe20008000f00 */
[----:B-1----:R-:W-:Y:S01]  /*0390*/  IMAD.U32 R8, RZ, RZ, UR19 ;  /* 0x00000013ff087e24 */ /* 0x002fe2000f8e00ff */
[----:B------:R-:W-:Y:S01]  /*03a0*/  MOV R9, UR6 ;  /* 0x0000000600097c02 */ /* 0x000fe20008000f00 */
[----:B------:R-:W-:Y:S06]  /*03b0*/  BRA.U !UP0, `(.L_x_130) ;  /* 0x0000000d08187547 */ /* 0x000fec000b800000 */
[----:B------:R-:W0:Y:S01]  /*03c0*/  LDCU UR7, c[0x0][0x3b8] ;  /* 0x00007700ff0777ac */ /* 0x000e220008000800 */
[C---:B------:R-:W-:Y:S01]  /*03d0*/  LOP3.LUT R19, R12.reuse, 0x80000001, RZ, 0xc0, !PT ;  /* 0x800000010c137812 */ /* 0x040fe200078ec0ff */
[----:B------:R-:W-:Y:S01]  /*03e0*/  IMAD.U32 R3, RZ, RZ, UR14 ;  /* 0x0000000eff037e24 */ /* 0x000fe2000f8e00ff */
[----:B------:R-:W-:Y:S01]  /*03f0*/  LOP3.LUT R21, R12, 0x1, RZ, 0xc0, !PT ;  /* 0x000000010c157812 */ /* 0x000fe200078ec0ff */
[----:B------:R-:W-:Y:S01]  /*0400*/  USHF.R.U32.HI UR15, URZ, 0x1, UR16 ;  /* 0x00000001ff0f7899 */ /* 0x000fe20008011610 */
[C---:B------:R-:W-:Y:S01]  /*0410*/  IADD3 R23, PT, PT, R13.reuse, -0x1, RZ ;  /* 0xffffffff0d177810 */ /* 0x040fe20007ffe0ff */
[----:B------:R-:W-:Y:S01]  /*0420*/  IMAD.WIDE.U32 R10, R13, 0x4, R8 ;  /* 0x000000040d0a7825 */ /* 0x000fe200078e0008 */
[----:B------:R-:W-:-:S03]  /*0430*/  UIADD3 UR6, UPT, UPT, UR16, -0x2, URZ ;  /* 0xfffffffe10067890 */ /* 0x000fc6000fffe0ff */
[----:B------:R-:W-:Y:S01]  /*0440*/  MOV R18, UR15 ;  /* 0x0000000f00127c02 */ /* 0x000fe20008000f00 */
[----:B0-----:R-:W-:-:S12]  /*0450*/  UIADD3 UR7, UPT, UPT, UR7, -0x1, URZ ;  /* 0xffffffff07077890 */ /* 0x001fd8000fffe0ff */
.L_x_150:
[----:B------:R-:W-:Y:S01]  /*0460*/  ISETP.GE.U32.AND P0, PT, R18, UR15, PT ;  /* 0x0000000f12007c0c */ /* 0x000fe2000bf06070 */
[----:B------:R-:W-:Y:S01]  /*0470*/  BSSY.RECONVERGENT B2, `(.L_x_131) ;  /* 0x00000b6000027945 */ /* 0x000fe20003800200 */
[----:B------:R-:W-:Y:S01]  /*0480*/  IMAD.MOV.U32 R20, RZ, RZ, R14 ;  /* 0x000000ffff147224 */ /* 0x000fe200078e000e */
[-C--:B------:R-:W-:Y:S02]  /*0490*/  MOV R22, R3.reuse ;  /* 0x0000000300167202 */ /* 0x080fe40000000f00 */
[----:B------:R-:W-:Y:S02]  /*04a0*/  ISETP.GE.U32.OR P1, PT, R23, UR6, P0 ;  /* 0x0000000617007c0c */ /* 0x000fe40008726470 */
[----:B------:R-:W-:Y:S02]  /*04b0*/  SEL R0, R3, R14, P0 ;  /* 0x0000000e03007207 */ /* 0x000fe40000000000 */
[----:B------:R-:W-:-:S03]  /*04c0*/  SEL R14, R14, R3, P0 ;  /* 0x000000030e0e7207 */ /* 0x000fc60000000000 */
[----:B------:R-:W-:-:S06]  /*04d0*/  IMAD.MOV.U32 R3, RZ, RZ, R0 ;  /* 0x000000ffff037224 */ /* 0x000fcc00078e0000 */
[----:B01----:R-:W-:Y:S05]  /*04e0*/  @P1 BRA `(.L_x_132) ;  /* 0x0000000800b81947 */ /* 0x003fea0003800000 */
[C---:B------:R-:W-:Y:S01]  /*04f0*/  IMAD.WIDE.U32 R2, R13.reuse, 0x4, R4 ;  /* 0x000000040d027825 */ /* 0x040fe200078e0004 */
[----:B------:R-:W5:Y:S01]  /*0500*/  LDG.E R0, desc[UR24][R10.64] ;  /* 0x000000180a007981 */ /* 0x000f62000c1e1900 */
[----:B------:R-:W0:Y:S02]  /*0510*/  LDC R25, c[0x0][0x3bc] ;  /* 0x0000ef00ff197b82 */ /* 0x000e240000000800 */
[----:B------:R-:W-:Y:S02]  /*0520*/  HFMA2 R16, -RZ, RZ, 0, 2.384185791015625e-07 ;  /* 0x00000004ff107431 */ /* 0x000fe400000001ff */
[C---:B------:R-:W-:Y:S01]  /*0530*/  IMAD.WIDE.U32 R14, R13.reuse, 0x4, R6 ;  /* 0x000000040d0e7825 */ /* 0x040fe200078e0006 */
[----:B------:R-:W5:Y:S03]  /*0540*/  LDG.E R2, desc[UR24][R2.64] ;  /* 0x0000001802027981 */ /* 0x000f66000c1e1900 */
[----:B------:R-:W-:-:S05]  /*0550*/  IMAD R26, R13, 0x4, R22 ;  /* 0x000000040d1a7824 */ /* 0x000fca00078e0216 */
[----:B------:R-:W1:Y:S01]  /*0560*/  LDS R29, [R26+0x4] ;  /* 0x000004001a1d7984 */ /* 0x000e620000000800 */
[----:B------:R-:W-:Y:S01]  /*0570*/  LOP3.LUT R28, R18, 0x1, RZ, 0xc0, !PT ;  /* 0x00000001121c7812 */ /* 0x000fe200078ec0ff */
[----:B------:R-:W-:Y:S02]  /*0580*/  IMAD.WIDE.U32 R16, R13, R16, UR4 ;  /* 0x000000040d107e25 */ /* 0x000fe4000f8e0010 */
[----:B------:R-:W5:Y:S04]  /*0590*/  LDG.E R3, desc[UR24][R14.64] ;  /* 0x000000180e037981 */ /* 0x000f68000c1e1900 */
[----:B------:R-:W2:Y:S04]  /*05a0*/  LDS R27, [R26+-0x4] ;  /* 0xfffffc001a1b7984 */ /* 0x000ea80000000800 */
[----:B------:R3:W4:Y:S01]  /*05b0*/  LDS R24, [R26] ;  /* 0x000000001a187984 */ /* 0x0007220000000800 */
[----:B------:R-:W-:-:S02]  /*05c0*/  ISETP.NE.U32.AND P2, PT, R28, 0x1, PT ;  /* 0x000000011c00780c */ /* 0x000fc40003f45070 */
[C---:B------:R-:W-:Y:S01]  /*05d0*/  ISETP.NE.AND P0, PT, R12.reuse, UR7, PT ;  /* 0x000000070c007c0c */ /* 0x040fe2000bf05270 */
[----:B------:R2:W5:Y:S01]  /*05e0*/  LDG.E R16, desc[UR24][R16.64] ;  /* 0x0000001810107981 */ /* 0x000562000c1e1900 */
[----:B------:R-:W-:Y:S02]  /*05f0*/  ISETP.NE.AND P1, PT, R12, RZ, PT ;  /* 0x000000ff0c00720c */ /* 0x000fe40003f25270 */
[----:B-1----:R-:W-:Y:S02]  /*0600*/  FSEL R29, R29, RZ, P0 ;  /* 0x000000ff1d1d7208 */ /* 0x002fe40000000000 */
[----:B--2---:R-:W-:-:S05]  /*0610*/  FSEL R17, R27, RZ, P1 ;  /* 0x000000ff1b117208 */ /* 0x004fca0000800000 */
[----:B0--3--:R-:W-:Y:S05]  /*0620*/  @P2 BRA `(.L_x_133) ;  /* 0x0000000400342947 */ /* 0x009fea0003800000 */
[----:B------:R-:W-:Y:S01]  /*0630*/  IADD3 R14, PT, PT, R25, -0x1, RZ ;  /* 0xffffffff190e7810 */ /* 0x000fe20007ffe0ff */
[----:B------:R-:W-:Y:S03]  /*0640*/  BSSY.RECONVERGENT B3, `(.L_x_134) ;  /* 0x0000046000037945 */ /* 0x000fe60003800200 */
[----:B------:R-:W-:-:S05]  /*0650*/  VIMNMX.U32 R14, PT, PT, R14, 0x2, PT ;  /* 0x000000020e0e7848 */ /* 0x000fca0003fe0000 */
[----:B------:R-:W-:-:S04]  /*0660*/  IMAD.SHL.U32 R26, R14, 0x4, RZ ;  /* 0x000000040e1a7824 */ /* 0x000fc800078e00ff */
[----:B------:R-:W0:Y:S02]  /*0670*/  LDC R14, c[0x2][R26] ;  /* 0x008000001a0e7b82 */ /* 0x000e240000000800 */
[----:B0-----:R-:W-:-:S04]  /*0680*/  SHF.R.S32.HI R15, RZ, 0x1f, R14 ;  /* 0x0000001fff0f7819 */ /* 0x001fc8000001140e */
.L_x_274:
[----:B------:R-:W-:Y:S05]  /*0690*/  BRX R14 -0x6a0                                                             (*"BRANCH_TARGETS .L_x_275,.L_x_276,.L_x_277"*) ;  /* 0xfffffff80e587949 */ /* 0x000fea000383ffff */
.L_x_277:
        /* <DEDUP_REMOVED lines=12> */
[----:B----4-:R-:W-:Y:S01]  /*0760*/  FFMA R24, R15, R14, R2 ;  /* 0x0000000e0f187223 */ /* 0x010fe20000000002 */
[----:B-1----:R-:W-:Y:S06]  /*0770*/  @!P0 BRA `(.L_x_137) ;  /* 0x00000000000c8947 */ /* 0x002fec0003800000 */
[----:B------:R-:W-:-:S07]  /*0780*/  MOV R15, 0x7a0 ;  /* 0x000007a0000f7802 */ /* 0x000fce0000000f00 */
[----:B------:R-:W-:Y:S05]  /*0790*/  CALL.REL.NOINC `($__internal_2_$__cuda_sm3x_div_rn_noftz_f32_slowpath) ;  /* 0x0000001000007944 */ /* 0x000fea0003c00000 */
[----:B------:R-:W-:-:S07]  /*07a0*/  MOV R24, R0 ;  /* 0x0000000000187202 */ /* 0x000fce0000000f00 */
.L_x_137:
[----:B------:R-:W-:Y:S05]  /*07b0*/  BSYNC.RECONVERGENT B4 ;  /* 0x0000000000047941 */ /* 0x000fea0003800200 */
.L_x_136:
[----:B------:R-:W-:Y:S05]  /*07c0*/  BRA `(.L_x_135) ;  /* 0x0000000000b47947 */ /* 0x000fea0003800000 */
.L_x_275:
        /* <DEDUP_REMOVED lines=14> */
[----:B------:R-:W-:Y:S01]  /*08b0*/  IMAD.MOV.U32 R0, RZ, RZ, R16 ;  /* 0x000000ffff007224 */ /* 0x000fe200078e0010 */
[----:B------:R-:W-:-:S07]  /*08c0*/  MOV R15, 0x8e0 ;  /* 0x000008e0000f7802 */ /* 0x000fce0000000f00 */
[----:B------:R-:W-:Y:S05]  /*08d0*/  CALL.REL.NOINC `($__internal_2_$__cuda_sm3x_div_rn_noftz_f32_slowpath) ;  /* 0x0000000c00b07944 */ /* 0x000fea0003c00000 */
[----:B------:R-:W-:-:S07]  /*08e0*/  MOV R24, R0 ;  /* 0x0000000000187202 */ /* 0x000fce0000000f00 */
.L_x_139:
[----:B------:R-:W-:Y:S05]  /*08f0*/  BSYNC.RECONVERGENT B4 ;  /* 0x0000000000047941 */ /* 0x000fea0003800200 */
.L_x_138:
[----:B------:R-:W-:Y:S05]  /*0900*/  BRA `(.L_x_135) ;  /* 0x0000000000647947 */ /* 0x000fea0003800000 */
.L_x_276:
        /* <DEDUP_REMOVED lines=16> */
[----:B----4-:R-:W-:Y:S05]  /*0a10*/  CALL.REL.NOINC `($__internal_2_$__cuda_sm3x_div_rn_noftz_f32_slowpath) ;  /* 0x0000000c00607944 */ /* 0x010fea0003c00000 */
.L_x_141:
[----:B------:R-:W-:Y:S05]  /*0a20*/  BSYNC.RECONVERGENT B4 ;  /* 0x0000000000047941 */ /* 0x000fea0003800200 */
.L_x_140:
[----:B------:R-:W-:Y:S01]  /*0a30*/  FMUL R0, R0, 1.9938999414443969727 ;  /* 0x3fff381d00007820 */ /* 0x000fe20000400000 */
[----:B----4-:R-:W-:Y:S01]  /*0a40*/  F2F.F64.F32 R24, R24 ;  /* 0x0000001800187310 */ /* 0x010fe20000201800 */
[----:B------:R-:W-:Y:S01]  /*0a50*/  UMOV UR16, 0x40000000 ;  /* 0x4000000000107882 */ /* 0x000fe20000000000 */
[----:B------:R-:W-:-:S06]  /*0a60*/  UMOV UR17, 0x3fefce07 ;  /* 0x3fefce0700117882 */ /* 0x000fcc0000000000 */
[----:B------:R-:W0:Y:S02]  /*0a70*/  F2F.F64.F32 R2, R0 ;  /* 0x0000000000027310 */ /* 0x000e240000201800 */
[----:B0-----:R-:W-:-:S06]  /*0a80*/  DFMA R2, R24, -UR16, R2 ;  /* 0x8000001018027c2b */ /* 0x001fcc0008000002 */
[----:B------:R0:W1:Y:S05]  /*0a90*/  F2F.F32.F64 R24, R2 ;  /* 0x0000000200187310 */ /* 0x00006a0000301000 */
.L_x_135:
[----:B------:R-:W-:Y:S05]  /*0aa0*/  BSYNC.RECONVERGENT B3 ;  /* 0x0000000000037941 */ /* 0x000fea0003800200 */
.L_x_134:
[----:B------:R-:W-:Y:S01]  /*0ab0*/  LEA R15, R13, R20, 0x2 ;  /* 0x000000140d0f7211 */ /* 0x000fe200078e10ff */
[----:B0----5:R-:W-:Y:S01]  /*0ac0*/  IMAD.MOV.U32 R3, RZ, RZ, R20 ;  /* 0x000000ffff037224 */ /* 0x021fe200078e0014 */
[----:B------:R-:W-:-:S03]  /*0ad0*/  MOV R14, R22 ;  /* 0x00000016000e7202 */ /* 0x000fc60000000f00 */
[----:B-1--4-:R1:W-:Y:S01]  /*0ae0*/  STS [R15], R24 ;  /* 0x000000180f007388 */ /* 0x0123e20000000800 */
[----:B------:R-:W-:Y:S05]  /*0af0*/  BRA `(.L_x_132) ;  /* 0x0000000400347947 */ /* 0x000fea0003800000 */
.L_x_133:
[----:B------:R-:W-:Y:S01]  /*0b00*/  IMAD.MOV.U32 R14, RZ, RZ, -0x1 ;  /* 0xffffffffff0e7424 */ /* 0x000fe200078e00ff */
[----:B------:R-:W-:Y:S04]  /*0b10*/  BSSY.RECONVERGENT B3, `(.L_x_142) ;  /* 0x0000047000037945 */ /* 0x000fe80003800200 */
[----:B------:R-:W-:-:S04]  /*0b20*/  VIADDMNMX.U32 R14, R25, R14, 0x2, PT ;  /* 0x00000002190e7446 */ /* 0x000fc8000380000e */
[----:B------:R-:W-:-:S04]  /*0b30*/  SHF.L.U32 R26, R14, 0x2, RZ ;  /* 0x000000020e1a7819 */ /* 0x000fc800000006ff */
[----:B------:R-:W0:Y:S02]  /*0b40*/  LDC R14, c[0x2][R26+0xc] ;  /* 0x008003001a0e7b82 */ /* 0x000e240000000800 */
[----:B0-----:R-:W-:-:S04]  /*0b50*/  SHF.R.S32.HI R15, RZ, 0x1f, R14 ;  /* 0x0000001fff0f7819 */ /* 0x001fc8000001140e */
.L_x_278:
[----:B------:R-:W-:Y:S05]  /*0b60*/  BRX R14 -0xb70                                                             (*"BRANCH_TARGETS .L_x_279,.L_x_280,.L_x_281"*) ;  /* 0xfffffff40e247949 */ /* 0x000fea000383ffff */
.L_x_281:
        /* <DEDUP_REMOVED lines=18> */
.L_x_145:
[----:B------:R-:W-:Y:S05]  /*0c90*/  BSYNC.RECONVERGENT B4 ;  /* 0x0000000000047941 */ /* 0x000fea0003800200 */
.L_x_144:
[----:B------:R-:W-:Y:S05]  /*0ca0*/  BRA `(.L_x_143) ;  /* 0x0000000000b47947 */ /* 0x000fea0003800000 */
.L_x_279:
        /* <DEDUP_REMOVED lines=18> */
.L_x_147:
[----:B------:R-:W-:Y:S05]  /*0dd0*/  BSYNC.RECONVERGENT B4 ;  /* 0x0000000000047941 */ /* 0x000fea0003800200 */
.L_x_146:
[----:B------:R-:W-:Y:S05]  /*0de0*/  BRA `(.L_x_143) ;  /* 0x0000000000647947 */ /* 0x000fea0003800000 */
.L_x_280:
        /* <DEDUP_REMOVED lines=17> */
.L_x_149:
[----:B------:R-:W-:Y:S05]  /*0f00*/  BSYNC.RECONVERGENT B4 ;  /* 0x0000000000047941 */ /* 0x000fea0003800200 */
.L_x_148:
[----:B------:R-:W-:Y:S01]  /*0f10*/  FMUL R0, R0, 1.9938999414443969727 ;  /* 0x3fff381d00007820 */ /* 0x000fe20000400000 */
[----:B----4-:R-:W-:Y:S01]  /*0f20*/  F2F.F64.F32 R24, R24 ;  /* 0x0000001800187310 */ /* 0x010fe20000201800 */
[----:B------:R-:W-:Y:S01]  /*0f30*/  UMOV UR16, 0x40000000 ;  /* 0x4000000000107882 */ /* 0x000fe20000000000 */
[----:B------:R-:W-:-:S06]  /*0f40*/  UMOV UR17, 0x3fefce07 ;  /* 0x3fefce0700117882 */ /* 0x000fcc0000000000 */
[----:B------:R-:W0:Y:S02]  /*0f50*/  F2F.F64.F32 R2, R0 ;  /* 0x0000000000027310 */ /* 0x000e240000201800 */
[----:B0-----:R-:W-:-:S06]  /*0f60*/  DFMA R2, R24, -UR16, R2 ;  /* 0x8000001018027c2b */ /* 0x001fcc0008000002 */
[----:B------:R0:W1:Y:S05]  /*0f70*/  F2F.F32.F64 R24, R2 ;  /* 0x0000000200187310 */ /* 0x00006a0000301000 */
.L_x_143:
[----:B------:R-:W-:Y:S05]  /*0f80*/  BSYNC.RECONVERGENT B3 ;  /* 0x0000000000037941 */ /* 0x000fea0003800200 */
.L_x_142:
[----:B------:R-:W-:Y:S01]  /*0f90*/  LEA R15, R13, R20, 0x2 ;  /* 0x000000140d0f7211 */ /* 0x000fe200078e10ff */
[----:B0----5:R-:W-:Y:S01]  /*0fa0*/  IMAD.MOV.U32 R3, RZ, RZ, R20 ;  /* 0x000000ffff037224 */ /* 0x021fe200078e0014 */
[----:B------:R-:W-:-:S03]  /*0fb0*/  MOV R14, R22 ;  /* 0x00000016000e7202 */ /* 0x000fc60000000f00 */
[----:B-1--4-:R0:W-:Y:S04]  /*0fc0*/  STS [R15], R24 ;  /* 0x000000180f007388 */ /* 0x0121e80000000800 */
.L_x_132:
[----:B------:R-:W-:Y:S05]  /*0fd0*/  BSYNC.RECONVERGENT B2 ;  /* 0x0000000000027941 */ /* 0x000fea0003800200 */
.L_x_131:
[----:B------:R-:W-:Y:S01]  /*0fe0*/  BAR.SYNC.DEFER_BLOCKING 0x0 ;  /* 0x0000000000007b1d */ /* 0x000fe20000010000 */
[C---:B------:R-:W-:Y:S01]  /*0ff0*/  ISETP.GT.U32.AND P0, PT, R18.reuse, 0x1, PT ;  /* 0x000000011200780c */ /* 0x040fe20003f04070 */
[----:B------:R-:W-:-:S12]  /*1000*/  VIADD R18, R18, 0xffffffff ;  /* 0xffffffff12127836 */ /* 0x000fd80000000000 */
[----:B------:R-:W-:Y:S05]  /*1010*/  @P0 BRA `(.L_x_150) ;  /* 0xfffffff400100947 */ /* 0x000fea000383ffff */
.L_x_130:
        /* <DEDUP_REMOVED lines=8> */
[----:B------:R-:W-:-:S05]  /*10a0*/  MOV R21, UR9 ;  /* 0x0000000900157c02 */ /* 0x000fca0008000f00 */
[----:B------:R-:W3:Y:S01]  /*10b0*/  @!P0 LDG.E R20, desc[UR24][R20.64] ;  /* 0x0000001814148981 */ /* 0x000ee2000c1e1900 */
[----:B------:R-:W-:Y:S02]  /*10c0*/  IMAD.MOV.U32 R18, RZ, RZ, 0x4 ;  /* 0x00000004ff127424 */ /* 0x000fe400078e00ff */
[----:B------:R-:W-:-:S04]  /*10d0*/  IMAD.WIDE.U32 R16, R13, 0x4, R4 ;  /* 0x000000040d107825 */ /* 0x000fc800078e0004 */
[C---:B------:R-:W-:Y:S02]  /*10e0*/  IMAD.WIDE.U32 R8, R13.reuse, 0x4, R8 ;  /* 0x000000040d087825 */ /* 0x040fe400078e0008 */
[----:B------:R-:W5:Y:S02]  /*10f0*/  LDG.E R16, desc[UR24][R16.64] ;  /* 0x0000001810107981 */ /* 0x000f64000c1e1900 */
[C---:B------:R-:W-:Y:S01]  /*1100*/  IMAD.WIDE.U32 R18, R13.reuse, R18, UR4 ;  /* 0x000000040d127e25 */ /* 0x040fe2000f8e0012 */
[C---:B------:R-:W-:Y:S01]  /*1110*/  LEA R3, R13.reuse, R3, 0x2 ;  /* 0x000000030d037211 */ /* 0x040fe200078e10ff */
[----:B------:R-:W5:Y:S01]  /*1120*/  LDG.E R8, desc[UR24][R8.64] ;  /* 0x0000001808087981 */ /* 0x000f62000c1e1900 */
[----:B------:R-:W4:Y:S03]  /*1130*/  LDCU.64 UR4, c[0x0][0x3b8] ;  /* 0x00007700ff0477ac */ /* 0x000f260008000a00 */
[----:B------:R-:W5:Y:S04]  /*1140*/  LDG.E R18, desc[UR24][R18.64] ;  /* 0x0000001812127981 */ /* 0x000f68000c1e1900 */
[----:B------:R-:W-:Y:S01]  /*1150*/  LDS R4, [R3] ;  /* 0x0000000003047984 */ /* 0x000fe20000000800 */
[----:B------:R-:W-:Y:S01]  /*1160*/  IMAD.WIDE.U32 R6, R13, 0x4, R6 ;  /* 0x000000040d067825 */ /* 0x000fe200078e0006 */
[----:B------:R-:W-:Y:S04]  /*1170*/  BSSY.RECONVERGENT B2, `(.L_x_151) ;  /* 0x0000054000027945 */ /* 0x000fe80003800200 */
[----:B------:R2:W5:Y:S01]  /*1180*/  LDG.E R5, desc[UR24][R6.64] ;  /* 0x0000001806057981 */ /* 0x000562000c1e1900 */
[----:B----4-:R-:W-:-:S02]  /*1190*/  UISETP.NE.AND UP0, UPT, UR5, 0x2, UPT ;  /* 0x000000020500788c */ /* 0x010fc4000bf05270 */
[----:B------:R-:W-:Y:S01]  /*11a0*/  UIADD3 UR4, UPT, UPT, UR4, -0x1, URZ ;  /* 0xffffffff04047890 */ /* 0x000fe2000fffe0ff */
[----:B------:R-:W2:Y:S04]  /*11b0*/  @P1 LDS R10, [R3+0x4] ;  /* 0x00000400030a1984 */ /* 0x000ea80000000800 */
[----:B------:R-:W3:Y:S01]  /*11c0*/  @P0 LDS R20, [R3+-0x4] ;  /* 0xfffffc0003140984 */ /* 0x000ee20000000800 */
[C---:B------:R-:W-:Y:S02]  /*11d0*/  ISETP.NE.AND P0, PT, R12.reuse, RZ, PT ;  /* 0x000000ff0c00720c */ /* 0x040fe40003f05270 */
[----:B------:R-:W-:-:S04]  /*11e0*/  ISETP.NE.AND P1, PT, R12, UR4, PT ;  /* 0x000000040c007c0c */ /* 0x000fc8000bf25270 */
[----:B--2---:R-:W-:Y:S02]  /*11f0*/  FSEL R7, R10, RZ, P1 ;  /* 0x000000ff0a077208 */ /* 0x004fe40000800000 */
[----:B---3--:R-:W-:Y:S01]  /*1200*/  FSEL R20, R20, RZ, P0 ;  /* 0x000000ff14147208 */ /* 0x008fe20000000000 */
[----:B------:R-:W-:Y:S06]  /*1210*/  BRA.U !UP0, `(.L_x_152) ;  /* 0x0000000108b07547 */ /* 0x000fec000b800000 */
[----:B------:R-:W-:-:S09]  /*1220*/  UISETP.NE.AND UP0, UPT, UR5, 0x1, UPT ;  /* 0x000000010500788c */ /* 0x000fd2000bf05270 */
[----:B------:R-:W-:Y:S05]  /*1230*/  BRA.U !UP0, `(.L_x_153) ;  /* 0x0000000108507547 */ /* 0x000fea000b800000 */
[----:B------:R-:W-:-:S09]  /*1240*/  UISETP.NE.AND UP0, UPT, UR5, URZ, UPT ;  /* 0x000000ff0500728c */ /* 0x000fd2000bf05270 */
[----:B------:R-:W-:Y:S05]  /*1250*/  BRA.U UP0, `(.L_x_154) ;  /* 0x0000000500147547 */ /* 0x000fea000b800000 */
[----:B-----5:R-:W2:Y:S01]  /*1260*/  MUFU.RCP R2, R5 ;  /* 0x0000000500027308 */ /* 0x020ea20000001000 */
[----:B------:R-:W-:Y:S01]  /*1270*/  FMUL R3, R7, R8 ;  /* 0x0000000807037220 */ /* 0x000fe20000400000 */
[----:B------:R-:W-:Y:S03]  /*1280*/  BSSY.RECONVERGENT B3, `(.L_x_155) ;  /* 0x000000e000037945 */ /* 0x000fe60003800200 */
[----:B------:R-:W-:-:S04]  /*1290*/  FFMA R3, R20, R16, R3 ;  /* 0x0000001014037223 */ /* 0x000fc80000000003 */
[----:B------:R-:W-:-:S04]  /*12a0*/  FADD R0, R18, -R3 ;  /* 0x8000000312007221 */ /* 0x000fc80000000000 */
[----:B------:R-:W3:Y:S01]  /*12b0*/  FCHK P0, R0, R5 ;  /* 0x0000000500007302 */ /* 0x000ee20000000000 */
[----:B--2---:R-:W-:-:S04]  /*12c0*/  FFMA R7, -R5, R2, 1 ;  /* 0x3f80000005077423 */ /* 0x004fc80000000102 */
[----:B------:R-:W-:-:S04]  /*12d0*/  FFMA R7, R2, R7, R2 ;  /* 0x0000000702077223 */ /* 0x000fc80000000002 */
[----:B------:R-:W-:-:S04]  /*12e0*/  FFMA R2, R0, R7, RZ ;  /* 0x0000000700027223 */ /* 0x000fc800000000ff */
[----:B------:R-:W-:-:S04]  /*12f0*/  FFMA R3, -R5, R2, R0 ;  /* 0x0000000205037223 */ /* 0x000fc80000000100 */
[----:B------:R-:W-:Y:S01]  /*1300*/  FFMA R4, R7, R3, R2 ;  /* 0x0000000307047223 */ /* 0x000fe20000000002 */
[----:B---3--:R-:W-:Y:S06]  /*1310*/  @!P0 BRA `(.L_x_156) ;  /* 0x0000000000108947 */ /* 0x008fec0003800000 */
[----:B------:R-:W-:Y:S01]  /*1320*/  IMAD.MOV.U32 R3, RZ, RZ, R5 ;  /* 0x000000ffff037224 */ /* 0x000fe200078e0005 */
[----:B01----:R-:W-:-:S07]  /*1330*/  MOV R15, 0x1350 ;  /* 0x00001350000f7802 */ /* 0x003fce0000000f00 */
[----:B------:R-:W-:Y:S05]  /*1340*/  CALL.REL.NOINC `($__internal_2_$__cuda_sm3x_div_rn_noftz_f32_slowpath) ;  /* 0x0000000400147944 */ /* 0x000fea0003c00000 */
[----:B------:R-:W-:-:S07]  /*1350*/  MOV R4, R0 ;  /* 0x0000000000047202 */ /* 0x000fce0000000f00 */
.L_x_156:
[----:B------:R-:W-:Y:S05]  /*1360*/  BSYNC.RECONVERGENT B3 ;  /* 0x0000000000037941 */ /* 0x000fea0003800200 */
.L_x_155:
[----:B------:R-:W-:Y:S05]  /*1370*/  BRA `(.L_x_154) ;  /* 0x0000000000cc7947 */ /* 0x000fea0003800000 */
.L_x_153:
[----:B------:R-:W-:-:S04]  /*1380*/  LOP3.LUT R0, R12, 0x1, RZ, 0xc0, !PT ;  /* 0x000000010c007812 */ /* 0x000fc800078ec0ff */
[----:B------:R-:W-:-:S13]  /*1390*/  ISETP.NE.U32.AND P0, PT, R0, 0x1, PT ;  /* 0x000000010000780c */ /* 0x000fda0003f05070 */
[----:B------:R-:W-:Y:S05]  /*13a0*/  @!P0 BRA `(.L_x_152) ;  /* 0x00000000004c8947 */ /* 0x000fea0003800000 */
        /* <DEDUP_REMOVED lines=13> */
[----:B------:R-:W-:Y:S02]  /*1480*/  MOV R3, R5 ;  /* 0x0000000500037202 */ /* 0x000fe40000000f00 */
[----:B01----:R-:W-:-:S07]  /*1490*/  MOV R15, 0x14b0 ;  /* 0x000014b0000f7802 */ /* 0x003fce0000000f00 */
[----:B------:R-:W-:Y:S05]  /*14a0*/  CALL.REL.NOINC `($__internal_2_$__cuda_sm3x_div_rn_noftz_f32_slowpath) ;  /* 0x0000000000bc7944 */ /* 0x000fea0003c00000 */
[----:B------:R-:W-:-:S07]  /*14b0*/  IMAD.MOV.U32 R4, RZ, RZ, R0 ;  /* 0x000000ffff047224 */ /* 0x000fce00078e0000 */
.L_x_158:
[----:B------:R-:W-:Y:S05]  /*14c0*/  BSYNC.RECONVERGENT B3 ;  /* 0x0000000000037941 */ /* 0x000fea0003800200 */
.L_x_157:
[----:B------:R-:W-:Y:S05]  /*14d0*/  BRA `(.L_x_154) ;  /* 0x0000000000747947 */ /* 0x000fea0003800000 */
.L_x_152:
[----:B------:R-:W-:Y:S01]  /*14e0*/  LOP3.LUT R12, R12, 0x1, RZ, 0xc0, !PT ;  /* 0x000000010c0c7812 */ /* 0x000fe200078ec0ff */
[----:B------:R-:W-:Y:S03]  /*14f0*/  BSSY.RECONVERGENT B3, `(.L_x_154) ;  /* 0x000001b000037945 */ /* 0x000fe60003800200 */
        /* <DEDUP_REMOVED lines=14> */
[----:B------:R-:W-:Y:S01]  /*15e0*/  MOV R0, R18 ;  /* 0x0000001200007202 */ /* 0x000fe20000000f00 */
[----:B------:R-:W-:Y:S01]  /*15f0*/  IMAD.MOV.U32 R3, RZ, RZ, R5 ;  /* 0x000000ffff037224 */ /* 0x000fe200078e0005 */
[----:B01----:R-:W-:-:S07]  /*1600*/  MOV R15, 0x1620 ;  /* 0x00001620000f7802 */ /* 0x003fce0000000f00 */
[----:B------:R-:W-:Y:S05]  /*1610*/  CALL.REL.NOINC `($__internal_2_$__cuda_sm3x_div_rn_noftz_f32_slowpath) ;  /* 0x0000000000607944 */ /* 0x000fea0003c00000 */
.L_x_161:
[----:B------:R-:W-:Y:S05]  /*1620*/  BSYNC.RECONVERGENT B4 ;  /* 0x0000000000047941 */ /* 0x000fea0003800200 */
.L_x_160:
[----:B------:R-:W-:Y:S01]  /*1630*/  FMUL R0, R0, 1.9938999414443969727 ;  /* 0x3fff381d00007820 */ /* 0x000fe20000400000 */
[----:B------:R-:W-:Y:S01]  /*1640*/  F2F.F64.F32 R4, R4 ;  /* 0x0000000400047310 */ /* 0x000fe20000201800 */
[----:B------:R-:W-:Y:S01]  /*1650*/  UMOV UR4, 0x40000000 ;  /* 0x4000000000047882 */ /* 0x000fe20000000000 */
[----:B------:R-:W-:-:S06]  /*1660*/  UMOV UR5, 0x3fefce07 ;  /* 0x3fefce0700057882 */ /* 0x000fcc0000000000 */
[----:B------:R-:W2:Y:S02]  /*1670*/  F2F.F64.F32 R2, R0 ;  /* 0x0000000000027310 */ /* 0x000ea40000201800 */
[----:B--2---:R-:W-:-:S06]  /*1680*/  DFMA R2, R4, -UR4, R2 ;  /* 0x8000000404027c2b */ /* 0x004fcc0008000002 */
[----:B------:R2:W3:Y:S05]  /*1690*/  F2F.F32.F64 R4, R2 ;  /* 0x0000000200047310 */ /* 0x0004ea0000301000 */
.L_x_159:
[----:B------:R-:W-:Y:S05]  /*16a0*/  BSYNC.RECONVERGENT B3 ;  /* 0x0000000000037941 */ /* 0x000fea0003800200 */
.L_x_154:
[----:B------:R-:W-:Y:S05]  /*16b0*/  BSYNC.RECONVERGENT B2 ;  /* 0x0000000000027941 */ /* 0x000fea0003800200 */
.L_x_151:
[----:B------:R-:W4:Y:S01]  /*16c0*/  S2UR UR5, SR_CgaCtaId ;  /* 0x00000000000579c3 */ /* 0x000f220000008800 */
[----:B------:R-:W-:Y:S01]  /*16d0*/  UMOV UR4, 0x400 ;  /* 0x0000040000047882 */ /* 0x000fe20000000000 */
[----:B-----5:R-:W-:-:S05]  /*16e0*/  LEA R5, R13, R14, 0x2 ;  /* 0x0000000e0d057211 */ /* 0x020fca00078e10ff */
[----:B---3--:R-:W-:Y:S01]  /*16f0*/  STS [R5], R4 ;  /* 0x0000000405007388 */ /* 0x008fe20000000800 */
[----:B----4-:R-:W-:-:S06]  /*1700*/  ULEA UR4, UR5, UR4, 0x18 ;  /* 0x0000000405047291 */ /* 0x010fcc000f8ec0ff */
[C---:B------:R-:W-:Y:S02]  /*1710*/  LEA R0, R13.reuse, UR4, 0x2 ;  /* 0x000000040d007c11 */ /* 0x040fe4000f8e10ff */
[----:B------:R-:W-:-:S03]  /*1720*/  IADD3 R13, P0, PT, R13, UR12, RZ ;  /* 0x0000000c0d0d7c10 */ /* 0x000fc6000ff1e0ff */
[----:B------:R-:W3:Y:S01]  /*1730*/  LDS R7, [R0] ;  /* 0x0000000000077984 */ /* 0x000ee20000000800 */
[----:B------:R-:W2:Y:S01]  /*1740*/  LDCU.64 UR4, c[0x0][0x380] ;  /* 0x00007000ff0477ac */ /* 0x000ea20008000a00 */
[----:B------:R-:W-:Y:S01]  /*1750*/  IMAD.X R6, RZ, RZ, UR26, P0 ;  /* 0x0000001aff067e24 */ /* 0x000fe200080e06ff */
[----:B--2---:R-:W-:-:S04]  /*1760*/  LEA R2, P0, R13, UR4, 0x2 ;  /* 0x000000040d027c11 */ /* 0x004fc8000f8010ff */
[----:B------:R-:W-:-:S05]  /*1770*/  LEA.HI.X R3, R13, UR5, R6, 0x2, P0 ;  /* 0x000000050d037c11 */ /* 0x000fca00080f1406 */
[----:B---3--:R-:W-:Y:S01]  /*1780*/  STG.E desc[UR24][R2.64], R7 ;  /* 0x0000000702007986 */ /* 0x008fe2000c101918 */
[----:B------:R-:W-:Y:S05]  /*1790*/  EXIT ;  /* 0x000000000000794d */ /* 0x000fea0003800000 */
        .weak           $__internal_2_$__cuda_sm3x_div_rn_noftz_f32_slowpath
        .type           $__internal_2_$__cuda_sm3x_div_rn_noftz_f32_slowpath,@function
        .size           $__internal_2_$__cuda_sm3x_div_rn_noftz_f32_slowpath,(.L_x_292 - $__internal_2_$__cuda_sm3x_div_rn_noftz_f32_slowpath)
$__internal_2_$__cuda_sm3x_div_rn_noftz_f32_slowpath:
        /* <DEDUP_REMOVED lines=29> */
[----:B------:R-:W-:Y:S01]  /*1970*/  @P0 IMAD.MOV.U32 R16, RZ, RZ, RZ ;  /* 0x000000ffff100224 */ /* 0x000fe200078e00ff */
[----:B------:R-:W-:Y:S01]  /*1980*/  @!P0 MOV R16, 0xffffffc0 ;  /* 0xffffffc000108802 */ /* 0x000fe20000000f00 */
[----:B------:R-:W-:Y:S01]  /*1990*/  @!P0 FFMA R0, R0, 1.84467440737095516160e+19, RZ ;  /* 0x5f80000000008823 */ /* 0x000fe200000000ff */
[----:B------:R-:W-:-:S03]  /*19a0*/  @!P1 FFMA R3, R3, 1.84467440737095516160e+19, RZ ;  /* 0x5f80000003039823 */ /* 0x000fc600000000ff */
[----:B------:R-:W-:-:S07]  /*19b0*/  @!P1 VIADD R16, R16, 0x40 ;  /* 0x0000004010109836 */ /* 0x000fce0000000000 */
.L_x_163:
        /* <DEDUP_REMOVED lines=17> */
[----:B------:R-:W-:-:S05]  /*1ad0*/  LOP3.LUT R2, R2, 0xff, RZ, 0xc0, !PT ;  /* 0x000000ff02027812 */ /* 0x000fca00078ec0ff */
[----:B------:R-:W-:-:S05]  /*1ae0*/  IMAD.IADD R2, R2, 0x1, R17 ;  /* 0x0000000102027824 */ /* 0x000fca00078e0211 */
[----:B------:R-:W-:-:S04]  /*1af0*/  IADD3 R16, PT, PT, R2, -0x1, RZ ;  /* 0xffffffff02107810 */ /* 0x000fc80007ffe0ff */
        /* <DEDUP_REMOVED lines=9> */
[-CC-:B------:R-:W-:Y:S01]  /*1b90*/  FFMA.RZ R16, R26, R0.reuse, R25.reuse ;  /* 0x000000001a107223 */ /* 0x180fe2000000c019 */
[C---:B------:R-:W-:Y:S02]  /*1ba0*/  ISETP.NE.AND P2, PT, R2.reuse, RZ, PT ;  /* 0x000000ff0200720c */ /* 0x040fe40003f45270 */
[----:B------:R-:W-:Y:S02]  /*1bb0*/  ISETP.NE.AND P1, PT, R2, RZ, PT ;  /* 0x000000ff0200720c */ /* 0x000fe40003f25270 */
[----:B------:R-:W-:Y:S01]  /*1bc0*/  LOP3.LUT R17, R16, 0x7fffff, RZ, 0xc0, !PT ;  /* 0x007fffff10117812 */ /* 0x000fe200078ec0ff */
[CCC-:B------:R-:W-:Y:S01]  /*1bd0*/  FFMA.RP R16, R26.reuse, R0.reuse, R25.reuse ;  /* 0x000000001a107223 */ /* 0x1c0fe20000008019 */
[----:B------:R-:W-:Y:S01]  /*1be0*/  FFMA.RM R25, R26, R0, R25 ;  /* 0x000000001a197223 */ /* 0x000fe20000004019 */
[C---:B------:R-:W-:Y:S01]  /*1bf0*/  VIADD R0, R2.reuse, 0x20 ;  /* 0x0000002002007836 */ /* 0x040fe20000000000 */
[----:B------:R-:W-:Y:S02]  /*1c00*/  LOP3.LUT R17, R17, 0x800000, RZ, 0xfc, !PT ;  /* 0x0080000011117812 */ /* 0x000fe400078efcff */
[----:B------:R-:W-:-:S02]  /*1c10*/  IADD3 R2, PT, PT, -R2, RZ, RZ ;  /* 0x000000ff02027210 */ /* 0x000fc40007ffe1ff */
[----:B------:R-:W-:Y:S02]  /*1c20*/  SHF.L.U32 R0, R17, R0, RZ ;  /* 0x0000000011007219 */ /* 0x000fe400000006ff */
[----:B------:R-:W-:Y:S02]  /*1c30*/  FSETP.NEU.FTZ.AND P0, PT, R16, R25, PT ;  /* 0x000000191000720b */ /* 0x000fe40003f1d000 */
[----:B------:R-:W-:Y:S02]  /*1c40*/  SEL R2, R2, RZ, P2 ;  /* 0x000000ff02027207 */ /* 0x000fe40001000000 */
[----:B------:R-:W-:Y:S02]  /*1c50*/  ISETP.NE.AND P1, PT, R0, RZ, P1 ;  /* 0x000000ff0000720c */ /* 0x000fe40000f25270 */
[----:B------:R-:W-:Y:S02]  /*1c60*/  SHF.R.U32.HI R2, RZ, R2, R17 ;  /* 0x00000002ff027219 */ /* 0x000fe40000011611 */
[----:B------:R-:W-:-:S02]  /*1c70*/  PLOP3.LUT P0, PT, P0, P1, PT, 0xf8, 0x8f ;  /* 0x00000000008f781c */ /* 0x000fc40000703f70 */
[----:B------:R-:W-:Y:S02]  /*1c80*/  SHF.R.U32.HI R17, RZ, 0x1, R2 ;  /* 0x00000001ff117819 */ /* 0x000fe40000011602 */
[----:B------:R-:W-:-:S04]  /*1c90*/  SEL R0, RZ, 0x1, !P0 ;  /* 0x00000001ff007807 */ /* 0x000fc80004000000 */
[----:B------:R-:W-:-:S04]  /*1ca0*/  LOP3.LUT R25, R0, 0x1, R17, 0xf8, !PT ;  /* 0x0000000100197812 */ /* 0x000fc800078ef811 */
[----:B------:R-:W-:-:S05]  /*1cb0*/  LOP3.LUT R2, R25, R2, RZ, 0xc0, !PT ;  /* 0x0000000219027212 */ /* 0x000fca00078ec0ff */
[----:B------:R-:W-:-:S05]  /*1cc0*/  IMAD.IADD R2, R17, 0x1, R2 ;  /* 0x0000000111027824 */ /* 0x000fca00078e0202 */
[----:B------:R-:W-:Y:S01]  /*1cd0*/  LOP3.LUT R3, R2, R3, RZ, 0xfc, !PT ;  /* 0x0000000302037212 */ /* 0x000fe200078efcff */
[----:B------:R-:W-:Y:S06]  /*1ce0*/  BRA `(.L_x_171) ;  /* 0x0000000000107947 */ /* 0x000fec0003800000 */
.L_x_170:
[----:B------:R-:W-:-:S04]  /*1cf0*/  LOP3.LUT R3, R3, 0x80000000, RZ, 0xc0, !PT ;  /* 0x8000000003037812 */ /* 0x000fc800078ec0ff */
[----:B------:R-:W-:Y:S01]  /*1d00*/  LOP3.LUT R3, R3, 0x7f800000, RZ, 0xfc, !PT ;  /* 0x7f80000003037812 */ /* 0x000fe200078efcff */
[----:B------:R-:W-:Y:S06]  /*1d10*/  BRA `(.L_x_171) ;  /* 0x0000000000047947 */ /* 0x000fec0003800000 */
.L_x_169:
[----:B------:R-:W-:-:S07]  /*1d20*/  LEA R3, R17, R3, 0x17 ;  /* 0x0000000311037211 */ /* 0x000fce00078eb8ff */
.L_x_171:
[----:B------:R-:W-:Y:S05]  /*1d30*/  BSYNC.RECONVERGENT B1 ;  /* 0x0000000000017941 */ /* 0x000fea0003800200 */
.L_x_168:
[----:B------:R-:W-:Y:S05]  /*1d40*/  BRA `(.L_x_172) ;  /* 0x0000000000207947 */ /* 0x000fea0003800000 */
.L_x_167:
[----:B------:R-:W-:-:S04]  /*1d50*/  LOP3.LUT R3, R3, 0x80000000, R0, 0x48, !PT ;  /* 0x8000000003037812 */ /* 0x000fc800078e4800 */
[----:B------:R-:W-:Y:S01]  /*1d60*/  LOP3.LUT R3, R3, 0x7f800000, RZ, 0xfc, !PT ;  /* 0x7f80000003037812 */ /* 0x000fe200078efcff */
[----:B------:R-:W-:Y:S06]  /*1d70*/  BRA `(.L_x_172) ;  /* 0x0000000000147947 */ /* 0x000fec0003800000 */
.L_x_166:
[----:B------:R-:W-:Y:S01]  /*1d80*/  LOP3.LUT R3, R3, 0x80000000, R0, 0x48, !PT ;  /* 0x8000000003037812 */ /* 0x000fe200078e4800 */
[----:B------:R-:W-:Y:S06]  /*1d90*/  BRA `(.L_x_172) ;  /* 0x00000000000c7947 */ /* 0x000fec0003800000 */
.L_x_165:
[----:B------:R-:W0:Y:S01]  /*1da0*/  MUFU.RSQ R3, -QNAN ;  /* 0xffc0000000037908 */ /* 0x000e220000001400 */
[----:B------:R-:W-:Y:S05]  /*1db0*/  BRA `(.L_x_172) ;  /* 0x0000000000047947 */ /* 0x000fea0003800000 */
.L_x_164:
[----:B------:R-:W-:-:S07]  /*1dc0*/  FADD.FTZ R3, R0, R3 ;  /* 0x0000000300037221 */ /* 0x000fce0000010000 */
.L_x_172:
[----:B------:R-:W-:Y:S05]  /*1dd0*/  BSYNC.RECONVERGENT B0 ;  /* 0x0000000000007941 */ /* 0x000fea0003800200 */
.L_x_162:
[----:B0-----:R-:W-:Y:S01]  /*1de0*/  IMAD.MOV.U32 R0, RZ, RZ, R3 ;  /* 0x000000ffff007224 */ /* 0x001fe200078e0003 */
[----:B------:R-:W-:Y:S01]  /*1df0*/  MOV R2, R15 ;  /* 0x0000000f00027202 */ /* 0x000fe20000000f00 */
[----:B------:R-:W-:-:S04]  /*1e00*/  IMAD.MOV.U32 R3, RZ, RZ, 0x0 ;  /* 0x00000000ff037424 */ /* 0x000fc800078e00ff */
[----:B------:R-:W-:Y:S05]  /*1e10*/  RET.REL.NODEC R2 `(_Z26_iterativeGpuLowerTrianglePfS_S_S_S_S_S_ii) ;  /* 0xffffffe002787950 */ /* 0x000fea0003c3ffff */
.L_x_173:
        /* <DEDUP_REMOVED lines=14> */
.L_x_292:


//--------------------- .text._Z26_iterativeGpuUpperTrianglePfS_PKfS1_S1_S1_S1_ii --------------------------
	.section	.text._Z26_iterativeGpuUpperTrianglePfS_PKfS1_S1_S1_S1_ii,"ax",@progbits
	.align	128
        .global         _Z26_iterativeGpuUpperTrianglePfS_PKfS1_S1_S1_S1_ii
        .type           _Z26_iterativeGpuUpperTrianglePfS_PKfS1_S1_S1_S1_ii,@function
        .size           _Z26_iterativeGpuUpperTrianglePfS_PKfS1_S1_S1_S1_ii,(.L_x_293 - _Z26_iterativeGpuUpperTrianglePfS_PKfS1_S1_S1_S1_ii)
        .other          _Z26_iterativeGpuUpperTrianglePfS_PKfS1_S1_S1_S1_ii,@"STO_CUDA_ENTRY STV_DEFAULT"
_Z26_iterativeGpuUpperTrianglePfS_PKfS1_S1_S1_S1_ii:
.text._Z26_iterativeGpuUpperTrianglePfS_PKfS1_S1_S1_S1_ii:
[----:B------:R-:W-:Y:S01]  /*0000*/  LDC R1, c[0x0][0x37c] ;  /* 0x0000df00ff017b82 */ /* 0x000fe20000000800 */
[----:B------:R-:W0:Y:S07]  /*0010*/  S2R R19, SR_TID.X ;  /* 0x0000000000137919 */ /* 0x000e2e0000002100 */
[----:B------:R-:W1:Y:S01]  /*0020*/  S2UR UR4, SR_CTAID.X ;  /* 0x00000000000479c3 */ /* 0x000e620000002500 */
[----:B------:R-:W2:Y:S01]  /*0030*/  LDCU.64 UR6, c[0x0][0x390] ;  /* 0x00007200ff0677ac */ /* 0x000ea20008000a00 */
[----:B------:R-:W3:Y:S06]  /*0040*/  LDCU.64 UR8, c[0x0][0x358] ;  /* 0x00006b00ff0877ac */ /* 0x000eec0008000a00 */
[----:B------:R-:W1:Y:S02]  /*0050*/  LDC R17, c[0x0][0x360] ;  /* 0x0000d800ff117b82 */ /* 0x000e640000000800 */
[----:B-1----:R-:W-:-:S05]  /*0060*/  IMAD R0, R17, UR4, RZ ;  /* 0x0000000411007c24 */ /* 0x002fca000f8e02ff */
[----:B0-----:R-:W-:-:S04]  /*0070*/  IADD3 R15, P0, PT, R0, R19, RZ ;  /* 0x00000013000f7210 */ /* 0x001fc80007f1e0ff */
[----:B------:R-:W-:Y:S01]  /*0080*/  LEA.HI.X.SX32 R2, R0, RZ, 0x1, P0 ;  /* 0x000000ff00027211 */ /* 0x000fe200000f0eff */
[----:B------:R-:W-:-:S03]  /*0090*/  IMAD.SHL.U32 R16, R15, 0x4, RZ ;  /* 0x000000040f107824 */ /* 0x000fc600078e00ff */
[----:B------:R-:W-:Y:S02]  /*00a0*/  SHF.L.U64.HI R15, R15, 0x2, R2 ;  /* 0x000000020f0f7819 */ /* 0x000fe40000010202 */
[----:B--2---:R-:W-:-:S04]  /*00b0*/  IADD3 R2, P0, PT, R16, UR6, RZ ;  /* 0x0000000610027c10 */ /* 0x004fc8000ff1e0ff */
[----:B------:R-:W-:-:S05]  /*00c0*/  IADD3.X R3, PT, PT, R15, UR7, RZ, P0, !PT ;  /* 0x000000070f037c10 */ /* 0x000fca00087fe4ff */
[----:B---3--:R-:W2:Y:S01]  /*00d0*/  LDG.E R2, desc[UR8][R2.64] ;  /* 0x0000000802027981 */ /* 0x008ea2000c1e1900 */
[----:B------:R-:W-:Y:S02]  /*00e0*/  MOV R4, 0x400 ;  /* 0x0000040000047802 */ /* 0x000fe40000000f00 */
[----:B------:R-:W-:Y:S01]  /*00f0*/  ISETP.GE.U32.AND P0, PT, R17, 0x4, PT ;  /* 0x000000041100780c */ /* 0x000fe20003f06070 */
[----:B------:R-:W0:Y:S02]  /*0100*/  S2R R5, SR_CgaCtaId ;  /* 0x0000000000057919 */ /* 0x000e240000008800 */
[----:B0-----:R-:W-:-:S05]  /*0110*/  LEA R12, R5, R4, 0x18 ;  /* 0x00000004050c7211 */ /* 0x001fca00078ec0ff */
[--C-:B------:R-:W-:Y:S02]  /*0120*/  IMAD R4, R19, 0x4, R12.reuse ;  /* 0x0000000413047824 */ /* 0x100fe400078e020c */
[C---:B------:R-:W-:Y:S02]  /*0130*/  IMAD R14, R17.reuse, 0x4, R12 ;  /* 0x00000004110e7824 */ /* 0x040fe400078e020c */
[----:B------:R-:W-:Y:S01]  /*0140*/  IMAD R5, R17, 0x4, R4 ;  /* 0x0000000411057824 */ /* 0x000fe200078e0204 */
[----:B--2---:R0:W-:Y:S04]  /*0150*/  STS [R4], R2 ;  /* 0x0000000204007388 */ /* 0x0041e80000000800 */
[----:B------:R0:W-:Y:S01]  /*0160*/  STS [R5], R2 ;  /* 0x0000000205007388 */ /* 0x0001e20000000800 */
[----:B------:R-:W-:Y:S05]  /*0170*/  @!P0 BRA `(.L_x_174) ;  /* 0x0000000c00288947 */ /* 0x000fea0003800000 */
[----:B------:R-:W1:Y:S01]  /*0180*/  LDCU.64 UR6, c[0x0][0x3b0] ;  /* 0x00007600ff0677ac */ /* 0x000e620008000a00 */
[----:B0-----:R-:W-:Y:S01]  /*0190*/  SHF.R.U32.HI R2, RZ, 0x1, R17 ;  /* 0x00000001ff027819 */ /* 0x001fe20000011611 */
[----:B------:R-:W-:Y:S01]  /*01a0*/  IMAD.IADD R13, R0, 0x1, R19 ;  /* 0x00000001000d7824 */ /* 0x000fe200078e0213 */
[----:B------:R-:W-:Y:S01]  /*01b0*/  MOV R0, R14 ;  /* 0x0000000e00007202 */ /* 0x000fe20000000f00 */
[----:B------:R-:W0:Y:S02]  /*01c0*/  LDCU.128 UR12, c[0x0][0x3a0] ;  /* 0x00007400ff0c77ac */ /* 0x000e240008000c00 */
[----:B------:R-:W-:Y:S01]  /*01d0*/  IMAD.MOV R2, RZ, RZ, -R2 ;  /* 0x000000ffff027224 */ /* 0x000fe200078e0a02 */
[----:B------:R-:W2:Y:S01]  /*01e0*/  LDCU.64 UR10, c[0x0][0x398] ;  /* 0x00007300ff0a77ac */ /* 0x000ea20008000a00 */
[----:B------:R-:W3:Y:S01]  /*01f0*/  LDCU UR5, c[0x0][0x3b8] ;  /* 0x00007700ff0577ac */ /* 0x000ee20008000800 */
[----:B------:R-:W-:Y:S01]  /*0200*/  UMOV UR4, URZ ;  /* 0x000000ff00047c82 */ /* 0x000fe20008000000 */
[----:B-1----:R-:W-:-:S02]  /*0210*/  IADD3 R6, P2, PT, R16, UR6, RZ ;  /* 0x0000000610067c10 */ /* 0x002fc4000ff5e0ff */
[C---:B0-----:R-:W-:Y:S02]  /*0220*/  IADD3 R10, P0, PT, R16.reuse, UR12, RZ ;  /* 0x0000000c100a7c10 */ /* 0x041fe4000ff1e0ff */
[C---:B------:R-:W-:Y:S02]  /*0230*/  IADD3 R8, P1, PT, R16.reuse, UR14, RZ ;  /* 0x0000000e10087c10 */ /* 0x040fe4000ff3e0ff */
[----:B--2---:R-:W-:Y:S02]  /*0240*/  IADD3 R4, P3, PT, R16, UR10, RZ ;  /* 0x0000000a10047c10 */ /* 0x004fe4000ff7e0ff */
[C---:B------:R-:W-:Y:S02]  /*0250*/  IADD3.X R11, PT, PT, R15.reuse, UR13, RZ, P0, !PT ;  /* 0x0000000d0f0b7c10 */ /* 0x040fe400087fe4ff */
[C---:B------:R-:W-:Y:S01]  /*0260*/  IADD3.X R9, PT, PT, R15.reuse, UR15, RZ, P1, !PT ;  /* 0x0000000f0f097c10 */ /* 0x040fe20008ffe4ff */
[----:B---3--:R-:W-:Y:S01]  /*0270*/  UIADD3 UR5, UPT, UPT, UR5, -0x1, URZ ;  /* 0xffffffff05057890 */ /* 0x008fe2000fffe0ff */
[----:B------:R-:W-:-:S02]  /*0280*/  IADD3.X R7, PT, PT, R15, UR7, RZ, P2, !PT ;  /* 0x000000070f077c10 */ /* 0x000fc400097fe4ff */
[----:B------:R-:W-:-:S09]  /*0290*/  IADD3.X R5, PT, PT, R15, UR11, RZ, P3, !PT ;  /* 0x0000000b0f057c10 */ /* 0x000fd20009ffe4ff */
.L_x_194:
[----:B-12---:R-:W-:Y:S01]  /*02a0*/  VIADD R3, R19, 0xffffffff ;  /* 0xffffffff13037836 */ /* 0x006fe20000000000 */
[----:B------:R-:W-:Y:S01]  /*02b0*/  UIADD3 UR4, UPT, UPT, UR4, 0x1, URZ ;  /* 0x0000000104047890 */ /* 0x000fe2000fffe0ff */
[----:B------:R-:W-:Y:S01]  /*02c0*/  VIADD R14, R17, 0xfffffffe ;  /* 0xfffffffe110e7836 */ /* 0x000fe20000000000 */
[----:B------:R-:W-:Y:S01]  /*02d0*/  BSSY.RECONVERGENT B0, `(.L_x_175) ;  /* 0x00000b1000007945 */ /* 0x000fe20003800200 */
[----:B------:R-:W-:-:S03]  /*02e0*/  VIADD R2, R2, 0x1 ;  /* 0x0000000102027836 */ /* 0x000fc60000000000 */
[----:B------:R-:W-:Y:S01]  /*02f0*/  ISETP.GE.U32.AND P0, PT, R3, R14, PT ;  /* 0x0000000e0300720c */ /* 0x000fe20003f06070 */
[----:B------:R-:W-:Y:S01]  /*0300*/  IMAD.MOV.U32 R14, RZ, RZ, R12 ;  /* 0x000000ffff0e7224 */ /* 0x000fe200078e000c */
[----:B------:R-:W-:Y:S02]  /*0310*/  ISETP.NE.AND P2, PT, R2, -0x1, PT ;  /* 0xffffffff0200780c */ /* 0x000fe40003f45270 */
[----:B------:R-:W-:-:S09]  /*0320*/  MOV R12, R0 ;  /* 0x00000000000c7202 */ /* 0x000fd20000000f00 */
[----:B0-----:R-:W-:Y:S05]  /*0330*/  @P0 BRA `(.L_x_176) ;  /* 0x0000000800a80947 */ /* 0x001fea0003800000 */
[----:B------:R0:W5:Y:S04]  /*0340*/  LDG.E R0, desc[UR8][R10.64] ;  /* 0x000000080a007981 */ /* 0x000168000c1e1900 */
[----:B------:R0:W5:Y:S04]  /*0350*/  LDG.E R3, desc[UR8][R8.64] ;  /* 0x0000000808037981 */ /* 0x000168000c1e1900 */
[----:B------:R0:W5:Y:S04]  /*0360*/  LDG.E R22, desc[UR8][R6.64] ;  /* 0x0000000806167981 */ /* 0x000168000c1e1900 */
[----:B------:R0:W5:Y:S01]  /*0370*/  LDG.E R23, desc[UR8][R4.64] ;  /* 0x0000000804177981 */ /* 0x000162000c1e1900 */
[----:B------:R-:W-:Y:S01]  /*0380*/  IMAD R20, R19, 0x4, R14 ;  /* 0x0000000413147824 */ /* 0x000fe200078e020e */
[----:B------:R-:W1:Y:S01]  /*0390*/  LDC R24, c[0x0][0x3bc] ;  /* 0x0000ef00ff187b82 */ /* 0x000e620000000800 */
[----:B------:R-:W-:Y:S01]  /*03a0*/  ULOP3.LUT UR6, UR4, 0x1, URZ, 0xc0, !UPT ;  /* 0x0000000104067892 */ /* 0x000fe2000f8ec0ff */
[----:B------:R-:W-:-:S02]  /*03b0*/  ISETP.NE.AND P0, PT, R13, UR5, PT ;  /* 0x000000050d007c0c */ /* 0x000fc4000bf05270 */
[----:B------:R-:W2:Y:S01]  /*03c0*/  LDS R27, [R20+0x4] ;  /* 0x00000400141b7984 */ /* 0x000ea20000000800 */
[----:B------:R-:W-:Y:S01]  /*03d0*/  UISETP.NE.U32.AND UP0, UPT, UR6, 0x1, UPT ;  /* 0x000000010600788c */ /* 0x000fe2000bf05070 */
[----:B------:R-:W-:Y:S02]  /*03e0*/  ISETP.NE.AND P1, PT, R13, RZ, PT ;  /* 0x000000ff0d00720c */ /* 0x000fe40003f25270 */
[----:B------:R-:W3:Y:S04]  /*03f0*/  LDS R29, [R20+-0x4] ;  /* 0xfffffc00141d7984 */ /* 0x000ee80000000800 */
[----:B------:R0:W4:Y:S01]  /*0400*/  LDS R18, [R20] ;  /* 0x0000000014127984 */ /* 0x0001220000000800 */
[----:B--2---:R-:W-:Y:S02]  /*0410*/  FSEL R27, R27, RZ, P0 ;  /* 0x000000ff1b1b7208 */ /* 0x004fe40000000000 */
[----:B---3--:R-:W-:Y:S01]  /*0420*/  FSEL R25, R29, RZ, P1 ;  /* 0x000000ff1d197208 */ /* 0x008fe20000800000 */
[----:B01----:R-:W-:Y:S06]  /*0430*/  BRA.U UP0, `(.L_x_177) ;  /* 0x0000000500347547 */ /* 0x003fec000b800000 */
[----:B------:R-:W-:Y:S01]  /*0440*/  VIADD R20, R24, 0xffffffff ;  /* 0xffffffff18147836 */ /* 0x000fe20000000000 */
[----:B------:R-:W-:Y:S04]  /*0450*/  BSSY.RECONVERGENT B1, `(.L_x_178) ;  /* 0x0000048000017945 */ /* 0x000fe80003800200 */
[----:B------:R-:W-:-:S05]  /*0460*/  VIMNMX.U32 R20, PT, PT, R20, 0x2, PT ;  /* 0x0000000214147848 */ /* 0x000fca0003fe0000 */
[----:B------:R-:W-:-:S04]  /*0470*/  IMAD.SHL.U32 R26, R20, 0x4, RZ ;  /* 0x00000004141a7824 */ /* 0x000fc800078e00ff */
[----:B------:R-:W0:Y:S02]  /*0480*/  LDC R20, c[0x2][R26] ;  /* 0x008000001a147b82 */ /* 0x000e240000000800 */
[----:B0-----:R-:W-:-:S04]  /*0490*/  SHF.R.S32.HI R21, RZ, 0x1f, R20 ;  /* 0x0000001fff157819 */ /* 0x001fc80000011414 */
.L_x_282:
[----:B------:R-:W-:Y:S05]  /*04a0*/  BRX R20 -0x4b0                                                             (*"BRANCH_TARGETS .L_x_283,.L_x_284,.L_x_285"*) ;  /* 0xfffffff814d47949 */ /* 0x000fea000383ffff */
.L_x_285:
        /* <DEDUP_REMOVED lines=14> */
[----:B------:R-:W-:-:S07]  /*0590*/  MOV R22, 0x5b0 ;  /* 0x000005b000167802 */ /* 0x000fce0000000f00 */
[----:B------:R-:W-:Y:S05]  /*05a0*/  CALL.REL.NOINC `($__internal_3_$__cuda_sm3x_div_rn_noftz_f32_slowpath) ;  /* 0x00000008006c7944 */ /* 0x000fea0003c00000 */
[----:B------:R-:W-:-:S07]  /*05b0*/  IMAD.MOV.U32 R18, RZ, RZ, R0 ;  /* 0x000000ffff127224 */ /* 0x000fce00078e0000 */
.L_x_181:
[----:B------:R-:W-:Y:S05]  /*05c0*/  BSYNC.RECONVERGENT B2 ;  /* 0x0000000000027941 */ /* 0x000fea0003800200 */
.L_x_180:
[----:B------:R-:W-:Y:S05]  /*05d0*/  BRA `(.L_x_179) ;  /* 0x0000000000bc7947 */ /* 0x000fea0003800000 */
.L_x_283:
[----:B------:R-:W-:-:S04]  /*05e0*/  LOP3.LUT R20, R13, 0x80000001, RZ, 0xc0, !PT ;  /* 0x800000010d147812 */ /* 0x000fc800078ec0ff */
[----:B------:R-:W-:-:S13]  /*05f0*/  ISETP.NE.AND P0, PT, R20, 0x1, PT ;  /* 0x000000011400780c */ /* 0x000fda0003f05270 */
        /* <DEDUP_REMOVED lines=15> */
[----:B------:R-:W-:Y:S05]  /*06f0*/  CALL.REL.NOINC `($__internal_3_$__cuda_sm3x_div_rn_noftz_f32_slowpath) ;  /* 0x0000000800187944 */ /* 0x000fea0003c00000 */
[----:B------:R-:W-:-:S07]  /*0700*/  IMAD.MOV.U32 R18, RZ, RZ, R0 ;  /* 0x000000ffff127224 */ /* 0x000fce00078e0000 */
.L_x_183:
[----:B------:R-:W-:Y:S05]  /*0710*/  BSYNC.RECONVERGENT B2 ;  /* 0x0000000000027941 */ /* 0x000fea0003800200 */
.L_x_182:
[----:B------:R-:W-:Y:S05]  /*0720*/  BRA `(.L_x_179) ;  /* 0x0000000000687947 */ /* 0x000fea0003800000 */
.L_x_284:
[----:B------:R-:W-:-:S04]  /*0730*/  LOP3.LUT R20, R13, 0x80000001, RZ, 0xc0, !PT ;  /* 0x800000010d147812 */ /* 0x000fc800078ec0ff */
        /* <DEDUP_REMOVED lines=16> */
[----:B----4-:R-:W-:Y:S05]  /*0840*/  CALL.REL.NOINC `($__internal_3_$__cuda_sm3x_div_rn_noftz_f32_slowpath) ;  /* 0x0000000400c47944 */ /* 0x010fea0003c00000 */
.L_x_185:
[----:B------:R-:W-:Y:S05]  /*0850*/  BSYNC.RECONVERGENT B2 ;  /* 0x0000000000027941 */ /* 0x000fea0003800200 */
.L_x_184:
[----:B------:R-:W-:Y:S01]  /*0860*/  FMUL R0, R0, 1.9938999414443969727 ;  /* 0x3fff381d00007820 */ /* 0x000fe20000400000 */
[----:B----4-:R-:W-:Y:S01]  /*0870*/  F2F.F64.F32 R20, R18 ;  /* 0x0000001200147310 */ /* 0x010fe20000201800 */
[----:B------:R-:W-:Y:S01]  /*0880*/  UMOV UR6, 0x40000000 ;  /* 0x4000000000067882 */ /* 0x000fe20000000000 */
[----:B------:R-:W-:-:S06]  /*0890*/  UMOV UR7, 0x3fefce07 ;  /* 0x3fefce0700077882 */ /* 0x000fcc0000000000 */
[----:B------:R-:W0:Y:S02]  /*08a0*/  F2F.F64.F32 R22, R0 ;  /* 0x0000000000167310 */ /* 0x000e240000201800 */
[----:B0-----:R-:W-:-:S06]  /*08b0*/  DFMA R20, R20, -UR6, R22 ;  /* 0x8000000614147c2b */ /* 0x001fcc0008000016 */
[----:B------:R0:W1:Y:S05]  /*08c0*/  F2F.F32.F64 R18, R20 ;  /* 0x0000001400127310 */ /* 0x00006a0000301000 */
.L_x_179:
[----:B------:R-:W-:Y:S05]  /*08d0*/  BSYNC.RECONVERGENT B1 ;  /* 0x0000000000017941 */ /* 0x000fea0003800200 */
.L_x_178:
[----:B-----5:R-:W-:-:S05]  /*08e0*/  IMAD R3, R19, 0x4, R12 ;  /* 0x0000000413037824 */ /* 0x020fca00078e020c */
[----:B-1--4-:R2:W-:Y:S01]  /*08f0*/  STS [R3], R18 ;  /* 0x0000001203007388 */ /* 0x0125e20000000800 */
[----:B------:R-:W-:Y:S05]  /*0900*/  BRA `(.L_x_176) ;  /* 0x0000000400347947 */ /* 0x000fea0003800000 */
.L_x_177:
[----:B------:R-:W-:Y:S01]  /*0910*/  IMAD.MOV.U32 R21, RZ, RZ, -0x1 ;  /* 0xffffffffff157424 */ /* 0x000fe200078e00ff */
[----:B------:R-:W-:Y:S04]  /*0920*/  BSSY.RECONVERGENT B1, `(.L_x_186) ;  /* 0x0000049000017945 */ /* 0x000fe80003800200 */
[----:B------:R-:W-:-:S04]  /*0930*/  VIADDMNMX.U32 R20, R24, R21, 0x2, PT ;  /* 0x0000000218147446 */ /* 0x000fc80003800015 */
[----:B------:R-:W-:-:S04]  /*0940*/  SHF.L.U32 R26, R20, 0x2, RZ ;  /* 0x00000002141a7819 */ /* 0x000fc800000006ff */
[----:B------:R-:W0:Y:S02]  /*0950*/  LDC R20, c[0x2][R26+0xc] ;  /* 0x008003001a147b82 */ /* 0x000e240000000800 */
[----:B0-----:R-:W-:-:S04]  /*0960*/  SHF.R.S32.HI R21, RZ, 0x1f, R20 ;  /* 0x0000001fff157819 */ /* 0x001fc80000011414 */
.L_x_286:
[----:B------:R-:W-:Y:S05]  /*0970*/  BRX R20 -0x980                                                             (*"BRANCH_TARGETS .L_x_287,.L_x_288,.L_x_289"*) ;  /* 0xfffffff414a07949 */ /* 0x000fea000383ffff */
.L_x_289:
        /* <DEDUP_REMOVED lines=16> */
[----:B------:R-:W-:Y:S05]  /*0a80*/  CALL.REL.NOINC `($__internal_3_$__cuda_sm3x_div_rn_noftz_f32_slowpath) ;  /* 0x0000000400347944 */ /* 0x000fea0003c00000 */
[----:B------:R-:W-:-:S07]  /*0a90*/  IMAD.MOV.U32 R18, RZ, RZ, R0 ;  /* 0x000000ffff127224 */ /* 0x000fce00078e0000 */
.L_x_189:
[----:B------:R-:W-:Y:S05]  /*0aa0*/  BSYNC.RECONVERGENT B2 ;  /* 0x0000000000027941 */ /* 0x000fea0003800200 */
.L_x_188:
[----:B------:R-:W-:Y:S05]  /*0ab0*/  BRA `(.L_x_187) ;  /* 0x0000000000bc7947 */ /* 0x000fea0003800000 */
.L_x_287:
[----:B------:R-:W-:-:S04]  /*0ac0*/  LOP3.LUT R20, R13, 0x1, RZ, 0xc0, !PT ;  /* 0x000000010d147812 */ /* 0x000fc800078ec0ff */
[----:B------:R-:W-:-:S13]  /*0ad0*/  ISETP.NE.U32.AND P0, PT, R20, 0x1, PT ;  /* 0x000000011400780c */ /* 0x000fda0003f05070 */
[----:B------:R-:W-:Y:S05]  /*0ae0*/  @!P0 BRA `(.L_x_187) ;  /* 0x0000000000b08947 */ /* 0x000fea0003800000 */
        /* <DEDUP_REMOVED lines=16> */
.L_x_191:
[----:B------:R-:W-:Y:S05]  /*0bf0*/  BSYNC.RECONVERGENT B2 ;  /* 0x0000000000027941 */ /* 0x000fea0003800200 */
.L_x_190:
[----:B------:R-:W-:Y:S05]  /*0c00*/  BRA `(.L_x_187) ;  /* 0x0000000000687947 */ /* 0x000fea0003800000 */
.L_x_288:
        /* <DEDUP_REMOVED lines=17> */
[----:B----4-:R-:W-:Y:S05]  /*0d20*/  CALL.REL.NOINC `($__internal_3_$__cuda_sm3x_div_rn_noftz_f32_slowpath) ;  /* 0x00000000008c7944 */ /* 0x010fea0003c00000 */
.L_x_193:
[----:B------:R-:W-:Y:S05]  /*0d30*/  BSYNC.RECONVERGENT B2 ;  /* 0x0000000000027941 */ /* 0x000fea0003800200 */
.L_x_192:
[----:B------:R-:W-:Y:S01]  /*0d40*/  FMUL R0, R0, 1.9938999414443969727 ;  /* 0x3fff381d00007820 */ /* 0x000fe20000400000 */
[----:B----4-:R-:W-:Y:S01]  /*0d50*/  F2F.F64.F32 R20, R18 ;  /* 0x0000001200147310 */ /* 0x010fe20000201800 */
[----:B------:R-:W-:Y:S01]  /*0d60*/  UMOV UR6, 0x40000000 ;  /* 0x4000000000067882 */ /* 0x000fe20000000000 */
[----:B------:R-:W-:-:S06]  /*0d70*/  UMOV UR7, 0x3fefce07 ;  /* 0x3fefce0700077882 */ /* 0x000fcc0000000000 */
[----:B------:R-:W0:Y:S02]  /*0d80*/  F2F.F64.F32 R22, R0 ;  /* 0x0000000000167310 */ /* 0x000e240000201800 */
[----:B0-----:R-:W-:-:S06]  /*0d90*/  DFMA R20, R20, -UR6, R22 ;  /* 0x8000000614147c2b */ /* 0x001fcc0008000016 */
[----:B------:R0:W1:Y:S05]  /*0da0*/  F2F.F32.F64 R18, R20 ;  /* 0x0000001400127310 */ /* 0x00006a0000301000 */
.L_x_187:
[----:B------:R-:W-:Y:S05]  /*0db0*/  BSYNC.RECONVERGENT B1 ;  /* 0x0000000000017941 */ /* 0x000fea0003800200 */
.L_x_186:
[----:B-----5:R-:W-:-:S05]  /*0dc0*/  IMAD R3, R19, 0x4, R12 ;  /* 0x0000000413037824 */ /* 0x020fca00078e020c */
[----:B-1--4-:R1:W-:Y:S02]  /*0dd0*/  STS [R3], R18 ;  /* 0x0000001203007388 */ /* 0x0123e40000000800 */
.L_x_176:
[----:B------:R-:W-:Y:S05]  /*0de0*/  BSYNC.RECONVERGENT B0 ;  /* 0x0000000000007941 */ /* 0x000fea0003800200 */
.L_x_175:
[----:B------:R-:W-:Y:S01]  /*0df0*/  BAR.SYNC.DEFER_BLOCKING 0x0 ;  /* 0x0000000000007b1d */ /* 0x000fe20000010000 */
[----:B------:R-:W-:-:S05]  /*0e00*/  IMAD.MOV.U32 R0, RZ, RZ, R14 ;  /* 0x000000ffff007224 */ /* 0x000fca00078e000e */
[----:B------:R-:W-:Y:S05]  /*0e10*/  @P2 BRA `(.L_x_194) ;  /* 0xfffffff400202947 */ /* 0x000fea000383ffff */
.L_x_174:
[C---:B------:R-:W-:Y:S01]  /*0e20*/  IMAD.SHL.U32 R0, R19.reuse, 0x40000000, RZ ;  /* 0x4000000013007824 */ /* 0x040fe200078e00ff */
[----:B------:R-:W3:Y:S01]  /*0e30*/  LDCU.128 UR12, c[0x0][0x380] ;  /* 0x00007000ff0c77ac */ /* 0x000ee20008000c00 */
[----:B------:R-:W-:-:S03]  /*0e40*/  VIADD R19, R19, 0x1 ;  /* 0x0000000113137836 */ /* 0x000fc60000000000 */
[----:B------:R-:W-:Y:S02]  /*0e50*/  SHF.R.S32.HI R0, RZ, 0x1f, R0 ;  /* 0x0000001fff007819 */ /* 0x000fe40000011400 */
[----:B------:R-:W-:Y:S02]  /*0e60*/  SHF.R.U32.HI R19, RZ, 0x1, R19 ;  /* 0x00000001ff137819 */ /* 0x000fe40000011613 */
[----:B------:R-:W-:Y:S02]  /*0e70*/  LOP3.LUT R0, R0, R17, RZ, 0xc0, !PT ;  /* 0x0000001100007212 */ /* 0x000fe400078ec0ff */
[----:B0-----:R-:W-:Y:S02]  /*0e80*/  LOP3.LUT R2, RZ, R19, RZ, 0x33, !PT ;  /* 0x00000013ff027212 */ /* 0x001fe400078e33ff */
[----:B------:R-:W-:Y:S02]  /*0e90*/  IADD3 R19, PT, PT, R19, R0, RZ ;  /* 0x0000000013137210 */ /* 0x000fe40007ffe0ff */
[----:B------:R-:W-:-:S03]  /*0ea0*/  IADD3 R17, PT, PT, R0, R17, R2 ;  /* 0x0000001100117210 */ /* 0x000fc60007ffe002 */
[--C-:B------:R-:W-:Y:S01]  /*0eb0*/  IMAD R19, R19, 0x4, R14.reuse ;  /* 0x0000000413137824 */ /* 0x100fe200078e020e */
[C---:B---3--:R-:W-:Y:S01]  /*0ec0*/  IADD3 R2, P0, PT, R16.reuse, UR12, RZ ;  /* 0x0000000c10027c10 */ /* 0x048fe2000ff1e0ff */
[----:B------:R-:W-:Y:S01]  /*0ed0*/  IMAD R14, R17, 0x4, R14 ;  /* 0x00000004110e7824 */ /* 0x000fe200078e020e */
[----:B------:R-:W-:Y:S02]  /*0ee0*/  IADD3 R16, P1, PT, R16, UR14, RZ ;  /* 0x0000000e10107c10 */ /* 0x000fe4000ff3e0ff */
[C---:B-12---:R-:W-:Y:S01]  /*0ef0*/  IADD3.X R3, PT, PT, R15.reuse, UR13, RZ, P0, !PT ;  /* 0x0000000d0f037c10 */ /* 0x046fe200087fe4ff */
[----:B------:R-:W0:Y:S01]  /*0f00*/  LDS R19, [R19] ;  /* 0x0000000013137984 */ /* 0x000e220000000800 */
[----:B------:R-:W-:-:S03]  /*0f10*/  IADD3.X R17, PT, PT, R15, UR15, RZ, P1, !PT ;  /* 0x0000000f0f117c10 */ /* 0x000fc60008ffe4ff */
[----:B------:R-:W1:Y:S04]  /*0f20*/  LDS R5, [R14] ;  /* 0x000000000e057984 */ /* 0x000e680000000800 */
[----:B0-----:R-:W-:Y:S04]  /*0f30*/  STG.E desc[UR8][R2.64], R19 ;  /* 0x0000001302007986 */ /* 0x001fe8000c101908 */
[----:B-1----:R-:W-:Y:S01]  /*0f40*/  STG.E desc[UR8][R16.64], R5 ;  /* 0x0000000510007986 */ /* 0x002fe2000c101908 */
[----:B------:R-:W-:Y:S05]  /*0f50*/  EXIT ;  /* 0x000000000000794d */ /* 0x000fea0003800000 */
        .weak           $__internal_3_$__cuda_sm3x_div_rn_noftz_f32_slowpath
        .type           $__internal_3_$__cuda_sm3x_div_rn_noftz_f32_slowpath,@function
        .size           $__internal_3_$__cuda_sm3x_div_rn_noftz_f32_slowpath,(.L_x_293 - $__internal_3_$__cuda_sm3x_div_rn_noftz_f32_slowpath)
$__internal_3_$__cuda_sm3x_div_rn_noftz_f32_slowpath:
[----:B------:R-:W-:Y:S01]  /*0f60*/  SHF.R.U32.HI R21, RZ, 0x17, R3 ;  /* 0x00000017ff157819 */ /* 0x000fe20000011603 */
[----:B------:R-:W-:Y:S01]  /*0f70*/  BSSY.RECONVERGENT B3, `(.L_x_195) ;  /* 0x0000062000037945 */ /* 0x000fe20003800200 */
[----:B------:R-:W-:Y:S02]  /*0f80*/  SHF.R.U32.HI R24, RZ, 0x17, R0 ;  /* 0x00000017ff187819 */ /* 0x000fe40000011600 */
[----:B------:R-:W-:Y:S02]  /*0f90*/  LOP3.LUT R21, R21, 0xff, RZ, 0xc0, !PT ;  /* 0x000000ff15157812 */ /* 0x000fe400078ec0ff */
[----:B------:R-:W-:-:S03]  /*0fa0*/  LOP3.LUT R24, R24, 0xff, RZ, 0xc0, !PT ;  /* 0x000000ff18187812 */ /* 0x000fc600078ec0ff */
[----:B------:R-:W-:Y:S02]  /*0fb0*/  VIADD R25, R21, 0xffffffff ;  /* 0xffffffff15197836 */ /* 0x000fe40000000000 */
[----:B------:R-:W-:-:S03]  /*0fc0*/  VIADD R23, R24, 0xffffffff ;  /* 0xffffffff18177836 */ /* 0x000fc60000000000 */
        /* <DEDUP_REMOVED lines=22> */
[----:B------:R-:W-:Y:S02]  /*1130*/  @P0 IMAD.MOV.U32 R20, RZ, RZ, RZ ;  /* 0x000000ffff140224 */ /* 0x000fe400078e00ff */
[----:B------:R-:W-:Y:S01]  /*1140*/  @!P0 FFMA R0, R0, 1.84467440737095516160e+19, RZ ;  /* 0x5f80000000008823 */ /* 0x000fe200000000ff */
[----:B------:R-:W-:Y:S02]  /*1150*/  @!P0 IMAD.MOV.U32 R20, RZ, RZ, -0x40 ;  /* 0xffffffc0ff148424 */ /* 0x000fe400078e00ff */
[----:B------:R-:W-:Y:S02]  /*1160*/  @!P1 FFMA R3, R3, 1.84467440737095516160e+19, RZ ;  /* 0x5f80000003039823 */ /* 0x000fe400000000ff */
[----:B------:R-:W-:-:S07]  /*1170*/  @!P1 VIADD R20, R20, 0x40 ;  /* 0x0000004014149836 */ /* 0x000fce0000000000 */
.L_x_196:
[----:B------:R-:W-:Y:S01]  /*1180*/  LEA R26, R21, 0xc0800000, 0x17 ;  /* 0xc0800000151a7811 */ /* 0x000fe200078eb8ff */
[----:B------:R-:W-:Y:S01]  /*1190*/  BSSY.RECONVERGENT B4, `(.L_x_201) ;  /* 0x0000036000047945 */ /* 0x000fe20003800200 */
[----:B------:R-:W-:-:S03]  /*11a0*/  IADD3 R24, PT, PT, R24, -0x7f, RZ ;  /* 0xffffff8118187810 */ /* 0x000fc60007ffe0ff */
[----:B------:R-:W-:Y:S02]  /*11b0*/  IMAD.IADD R25, R3, 0x1, -R26 ;  /* 0x0000000103197824 */ /* 0x000fe400078e0a1a */
[C---:B------:R-:W-:Y:S02]  /*11c0*/  IMAD R0, R24.reuse, -0x800000, R0 ;  /* 0xff80000018007824 */ /* 0x040fe400078e0200 */
[----:B------:R0:W1:Y:S01]  /*11d0*/  MUFU.RCP R26, R25 ;  /* 0x00000019001a7308 */ /* 0x0000620000001000 */
[----:B------:R-:W-:Y:S01]  /*11e0*/  FADD.FTZ R23, -R25, -RZ ;  /* 0x800000ff19177221 */ /* 0x000fe20000010100 */
[----:B0-----:R-:W-:-:S05]  /*11f0*/  IADD3 R25, PT, PT, R24, 0x7f, -R21 ;  /* 0x0000007f18197810 */ /* 0x001fca0007ffe815 */
[----:B------:R-:W-:Y:S02]  /*1200*/  IMAD.IADD R25, R25, 0x1, R20 ;  /* 0x0000000119197824 */ /* 0x000fe400078e0214 */
[----:B-1----:R-:W-:-:S04]  /*1210*/  FFMA R3, R26, R23, 1 ;  /* 0x3f8000001a037423 */ /* 0x002fc80000000017 */
        /* <DEDUP_REMOVED lines=8> */
[----:B------:R-:W-:-:S04]  /*12a0*/  IMAD.IADD R21, R21, 0x1, R25 ;  /* 0x0000000115157824 */ /* 0x000fc800078e0219 */
        /* <DEDUP_REMOVED lines=32> */
.L_x_203:
[----:B------:R-:W-:-:S04]  /*14b0*/  LOP3.LUT R0, R0, 0x80000000, RZ, 0xc0, !PT ;  /* 0x8000000000007812 */ /* 0x000fc800078ec0ff */
[----:B------:R-:W-:Y:S01]  /*14c0*/  LOP3.LUT R0, R0, 0x7f800000, RZ, 0xfc, !PT ;  /* 0x7f80000000007812 */ /* 0x000fe200078efcff */
[----:B------:R-:W-:Y:S06]  /*14d0*/  BRA `(.L_x_204) ;  /* 0x0000000000047947 */ /* 0x000fec0003800000 */
.L_x_202:
[----:B------:R-:W-:-:S07]  /*14e0*/  IMAD R0, R25, 0x800000, R0 ;  /* 0x0080000019007824 */ /* 0x000fce00078e0200 */
.L_x_204:
[----:B------:R-:W-:Y:S05]  /*14f0*/  BSYNC.RECONVERGENT B4 ;  /* 0x0000000000047941 */ /* 0x000fea0003800200 */
.L_x_201:
[----:B------:R-:W-:Y:S05]  /*1500*/  BRA `(.L_x_205) ;  /* 0x0000000000207947 */ /* 0x000fea0003800000 */
.L_x_200:
[----:B------:R-:W-:-:S04]  /*1510*/  LOP3.LUT R0, R3, 0x80000000, R0, 0x48, !PT ;  /* 0x8000000003007812 */ /* 0x000fc800078e4800 */
[----:B------:R-:W-:Y:S01]  /*1520*/  LOP3.LUT R0, R0, 0x7f800000, RZ, 0xfc, !PT ;  /* 0x7f80000000007812 */ /* 0x000fe200078efcff */
[----:B------:R-:W-:Y:S06]  /*1530*/  BRA `(.L_x_205) ;  /* 0x0000000000147947 */ /* 0x000fec0003800000 */
.L_x_199:
[----:B------:R-:W-:Y:S01]  /*1540*/  LOP3.LUT R0, R3, 0x80000000, R0, 0x48, !PT ;  /* 0x8000000003007812 */ /* 0x000fe200078e4800 */
[----:B------:R-:W-:Y:S06]  /*1550*/  BRA `(.L_x_205) ;  /* 0x00000000000c7947 */ /* 0x000fec0003800000 */
.L_x_198:
[----:B------:R-:W0:Y:S01]  /*1560*/  MUFU.RSQ R0, -QNAN ;  /* 0xffc0000000007908 */ /* 0x000e220000001400 */
[----:B------:R-:W-:Y:S05]  /*1570*/  BRA `(.L_x_205) ;  /* 0x0000000000047947 */ /* 0x000fea0003800000 */
.L_x_197:
[----:B------:R-:W-:-:S07]  /*1580*/  FADD.FTZ R0, R0, R3 ;  /* 0x0000000300007221 */ /* 0x000fce0000010000 */
.L_x_205:
[----:B------:R-:W-:Y:S05]  /*1590*/  BSYNC.RECONVERGENT B3 ;  /* 0x0000000000037941 */ /* 0x000fea0003800200 */
.L_x_195:
[----:B------:R-:W-:-:S04]  /*15a0*/  IMAD.MOV.U32 R23, RZ, RZ, 0x0 ;  /* 0x00000000ff177424 */ /* 0x000fc800078e00ff */
[----:B0-----:R-:W-:Y:S05]  /*15b0*/  RET.REL.NODEC R22 `(_Z26_iterativeGpuUpperTrianglePfS_PKfS1_S1_S1_S1_ii) ;  /* 0xffffffe816907950 */ /* 0x001fea0003c3ffff */
.L_x_206:
        /* <DEDUP_REMOVED lines=12> */
.L_x_293:


//--------------------- .text._Z29_iterativeGpuClassicIterationPfPKfS1_S1_S1_S1_iii --------------------------
	.section	.text._Z29_iterativeGpuClassicIterationPfPKfS1_S1_S1_S1_iii,"ax",@progbits
	.align	128
        .global         _Z29_iterativeGpuClassicIterationPfPKfS1_S1_S1_S1_iii
        .type           _Z29_iterativeGpuClassicIterationPfPKfS1_S1_S1_S1_iii,@function
        .size           _Z29_iterativeGpuClassicIterationPfPKfS1_S1_S1_S1_iii,(.L_x_294 - _Z29_iterativeGpuClassicIterationPfPKfS1_S1_S1_S1_iii)
        .other          _Z29_iterativeGpuClassicIterationPfPKfS1_S1_S1_S1_iii,@"STO_CUDA_ENTRY STV_DEFAULT"
_Z29_iterativeGpuClassicIterationPfPKfS1_S1_S1_S1_iii:
.text._Z29_iterativeGpuClassicIterationPfPKfS1_S1_S1_S1_iii:
[----:B------:R-:W-:Y:S01]  /*0000*/  LDC R1, c[0x0][0x37c] ;  /* 0x0000df00ff017b82 */ /* 0x000fe20000000800 */
[----:B------:R-:W0:Y:S07]  /*0010*/  S2R R3, SR_TID.X ;  /* 0x0000000000037919 */ /* 0x000e2e0000002100 */
[----:B------:R-:W0:Y:S01]  /*0020*/  S2UR UR4, SR_CTAID.X ;  /* 0x00000000000479c3 */ /* 0x000e220000002500 */
[----:B------:R-:W1:Y:S01]  /*0030*/  LDCU UR5, c[0x0][0x3b0] ;  /* 0x00007600ff0577ac */ /* 0x000e620008000800 */
[----:B------:R-:W-:Y:S06]  /*0040*/  BSSY.RECONVERGENT B0, `(.L_x_207) ;  /* 0x00000e7000007945 */ /* 0x000fec0003800200 */
[----:B------:R-:W0:Y:S02]  /*0050*/  LDC R2, c[0x0][0x360] ;  /* 0x0000d800ff027b82 */ /* 0x000e240000000800 */
[----:B0-----:R-:W-:-:S05]  /*0060*/  IMAD R2, R2, UR4, R3 ;  /* 0x0000000402027c24 */ /* 0x001fca000f8e0203 */
[----:B-1----:R-:W-:-:S13]  /*0070*/  ISETP.GE.AND P0, PT, R2, UR5, PT ;  /* 0x0000000502007c0c */ /* 0x002fda000bf06270 */
[----:B------:R-:W-:Y:S05]  /*0080*/  @P0 BRA `(.L_x_208) ;  /* 0x0000000c00880947 */ /* 0x000fea0003800000 */
[----:B------:R-:W0:Y:S01]  /*0090*/  LDC.64 R6, c[0x0][0x358] ;  /* 0x0000d600ff067b82 */ /* 0x000e220000000a00 */
[----:B------:R-:W-:Y:S01]  /*00a0*/  UIADD3 UR4, UPT, UPT, UR5, -0x1, URZ ;  /* 0xffffffff05047890 */ /* 0x000fe2000fffe0ff */
[C---:B------:R-:W-:Y:S01]  /*00b0*/  ISETP.GE.AND P0, PT, R2.reuse, 0x1, PT ;  /* 0x000000010200780c */ /* 0x040fe20003f06270 */
[----:B------:R-:W-:Y:S02]  /*00c0*/  IMAD.MOV.U32 R0, RZ, RZ, RZ ;  /* 0x000000ffff007224 */ /* 0x000fe400078e00ff */
[----:B------:R-:W-:Y:S02]  /*00d0*/  IMAD.MOV.U32 R3, RZ, RZ, RZ ;  /* 0x000000ffff037224 */ /* 0x000fe400078e00ff */
[C---:B------:R-:W-:Y:S01]  /*00e0*/  ISETP.GE.AND P1, PT, R2.reuse, UR4, PT ;  /* 0x0000000402007c0c */ /* 0x040fe2000bf26270 */
[----:B------:R-:W1:Y:S04]  /*00f0*/  LDC.64 R10, c[0x0][0x388] ;  /* 0x0000e200ff0a7b82 */ /* 0x000e680000000a00 */
[----:B------:R-:W2:Y:S03]  /*0100*/  LDCU UR4, c[0x0][0x3b4] ;  /* 0x00007680ff0477ac */ /* 0x000ea60008000800 */
[----:B------:R-:W-:Y:S01]  /*0110*/  @P0 VIADD R9, R2, 0xffffffff ;  /* 0xffffffff02090836 */ /* 0x000fe20000000000 */
[----:B0-----:R-:W-:-:S02]  /*0120*/  @P0 R2UR UR6, R6 ;  /* 0x00000000060602ca */ /* 0x001fc400000e0000 */
[C---:B------:R-:W-:Y:S02]  /*0130*/  @P0 R2UR UR7, R7.reuse ;  /* 0x00000000070702ca */ /* 0x040fe400000e0000 */
[C---:B------:R-:W-:Y:S02]  /*0140*/  R2UR UR8, R6.reuse ;  /* 0x00000000060872ca */ /* 0x040fe400000e0000 */
[----:B------:R-:W-:Y:S02]  /*0150*/  R2UR UR9, R7 ;  /* 0x00000000070972ca */ /* 0x000fe400000e0000 */
[----:B------:R-:W-:Y:S01]  /*0160*/  @!P1 R2UR UR10, R6 ;  /* 0x00000000060a92ca */ /* 0x000fe200000e0000 */
[----:B-1----:R-:W-:Y:S01]  /*0170*/  @P0 IMAD.WIDE.U32 R8, R9, 0x4, R10 ;  /* 0x0000000409080825 */ /* 0x002fe200078e000a */
[----:B------:R-:W-:-:S03]  /*0180*/  @!P1 R2UR UR11, R7 ;  /* 0x00000000070b92ca */ /* 0x000fc600000e0000 */
[----:B------:R-:W-:Y:S02]  /*0190*/  IMAD.WIDE R10, R2, 0x4, R10 ;  /* 0x00000004020a7825 */ /* 0x000fe400078e020a */
[----:B------:R0:W5:Y:S04]  /*01a0*/  @P0 LDG.E R0, desc[UR6][R8.64] ;  /* 0x0000000608000981 */ /* 0x000168000c1e1900 */
[----:B------:R0:W5:Y:S04]  /*01b0*/  LDG.E R4, desc[UR8][R10.64] ;  /* 0x000000080a047981 */ /* 0x000168000c1e1900 */
[----:B------:R0:W5:Y:S01]  /*01c0*/  @!P1 LDG.E R3, desc[UR10][R10.64+0x4] ;  /* 0x0000040a0a039981 */ /* 0x000162000c1e1900 */
[----:B--2---:R-:W-:-:S04]  /*01d0*/  ULOP3.LUT UR4, UR4, 0x1, URZ, 0xc0, !UPT ;  /* 0x0000000104047892 */ /* 0x004fc8000f8ec0ff */
[----:B------:R-:W-:-:S09]  /*01e0*/  UISETP.NE.U32.AND UP0, UPT, UR4, 0x1, UPT ;  /* 0x000000010400788c */ /* 0x000fd2000bf05070 */
[----:B0-----:R-:W-:Y:S05]  /*01f0*/  BRA.U !UP0, `(.L_x_209) ;  /* 0x0000000508987547 */ /* 0x001fea000b800000 */
[----:B------:R-:W0:Y:S01]  /*0200*/  LDC.64 R8, c[0x0][0x398] ;  /* 0x0000e600ff087b82 */ /* 0x000e220000000a00 */
[C---:B------:R-:W-:Y:S01]  /*0210*/  R2UR UR6, R6.reuse ;  /* 0x00000000060672ca */ /* 0x040fe200000e0000 */
[----:B------:R-:W1:Y:S01]  /*0220*/  LDCU UR4, c[0x0][0x3b8] ;  /* 0x00007700ff0477ac */ /* 0x000e620008000800 */
[C---:B------:R-:W-:Y:S02]  /*0230*/  R2UR UR7, R7.reuse ;  /* 0x00000000070772ca */ /* 0x040fe400000e0000 */
[C---:B------:R-:W-:Y:S02]  /*0240*/  R2UR UR8, R6.reuse ;  /* 0x00000000060872ca */ /* 0x040fe400000e0000 */
[C---:B------:R-:W-:Y:S01]  /*0250*/  R2UR UR9, R7.reuse ;  /* 0x00000000070972ca */ /* 0x040fe200000e0000 */
[----:B------:R-:W2:Y:S01]  /*0260*/  LDC.64 R12, c[0x0][0x3a8] ;  /* 0x0000ea00ff0c7b82 */ /* 0x000ea20000000a00 */
[----:B------:R-:W-:Y:S02]  /*0270*/  R2UR UR10, R6 ;  /* 0x00000000060a72ca */ /* 0x000fe400000e0000 */
[----:B------:R-:W-:-:S02]  /*0280*/  R2UR UR11, R7 ;  /* 0x00000000070b72ca */ /* 0x000fc400000e0000 */
[----:B------:R-:W-:Y:S02]  /*0290*/  R2UR UR12, R6 ;  /* 0x00000000060c72ca */ /* 0x000fe400000e0000 */
[----:B------:R-:W-:Y:S01]  /*02a0*/  R2UR UR13, R7 ;  /* 0x00000000070d72ca */ /* 0x000fe200000e0000 */
[----:B------:R-:W3:Y:S08]  /*02b0*/  LDC.64 R14, c[0x0][0x390] ;  /* 0x0000e400ff0e7b82 */ /* 0x000ef00000000a00 */
[----:B------:R-:W4:Y:S01]  /*02c0*/  LDC.64 R10, c[0x0][0x3a0] ;  /* 0x0000e800ff0a7b82 */ /* 0x000f220000000a00 */
[----:B0-----:R-:W-:-:S06]  /*02d0*/  IMAD.WIDE R8, R2, 0x4, R8 ;  /* 0x0000000402087825 */ /* 0x001fcc00078e0208 */
[----:B------:R0:W5:Y:S01]  /*02e0*/  LDG.E R9, desc[UR6][R8.64] ;  /* 0x0000000608097981 */ /* 0x000162000c1e1900 */
[----:B--2---:R-:W-:-:S06]  /*02f0*/  IMAD.WIDE R12, R2, 0x4, R12 ;  /* 0x00000004020c7825 */ /* 0x004fcc00078e020c */
[----:B------:R0:W5:Y:S01]  /*0300*/  LDG.E R12, desc[UR10][R12.64] ;  /* 0x0000000a0c0c7981 */ /* 0x000162000c1e1900 */
[----:B---3--:R-:W-:-:S06]  /*0310*/  IMAD.WIDE R14, R2, 0x4, R14 ;  /* 0x00000004020e7825 */ /* 0x008fcc00078e020e */
[----:B------:R0:W5:Y:S01]  /*0320*/  LDG.E R14, desc[UR12][R14.64] ;  /* 0x0000000c0e0e7981 */ /* 0x000162000c1e1900 */
[----:B----4-:R-:W-:-:S05]  /*0330*/  IMAD.WIDE R10, R2, 0x4, R10 ;  /* 0x00000004020a7825 */ /* 0x010fca00078e020a */
[----:B------:R0:W5:Y:S01]  /*0340*/  LDG.E R5, desc[UR8][R10.64] ;  /* 0x000000080a057981 */ /* 0x000162000c1e1900 */
[----:B-1----:R-:W-:Y:S01]  /*0350*/  UISETP.NE.AND UP0, UPT, UR4, 0x2, UPT ;  /* 0x000000020400788c */ /* 0x002fe2000bf05270 */
[----:B------:R-:W-:Y:S08]  /*0360*/  BSSY.RECONVERGENT B1, `(.L_x_210) ;  /* 0x0000049000017945 */ /* 0x000ff00003800200 */
[----:B0-----:R-:W-:Y:S05]  /*0370*/  BRA.U !UP0, `(.L_x_211) ;  /* 0x0000000108b07547 */ /* 0x001fea000b800000 */
        /* <DEDUP_REMOVED lines=18> */
[----:B------:R-:W-:Y:S05]  /*04a0*/  CALL.REL.NOINC `($__internal_4_$__cuda_sm3x_div_rn_noftz_f32_slowpath) ;  /* 0x00000008008c7944 */ /* 0x000fea0003c00000 */
[----:B------:R-:W-:-:S07]  /*04b0*/  IMAD.MOV.U32 R4, RZ, RZ, R0 ;  /* 0x000000ffff047224 */ /* 0x000fce00078e0000 */
.L_x_215:
[----:B------:R-:W-:Y:S05]  /*04c0*/  BSYNC.RECONVERGENT B2 ;  /* 0x0000000000027941 */ /* 0x000fea0003800200 */
.L_x_214:
[----:B------:R-:W-:Y:S05]  /*04d0*/  BRA `(.L_x_213) ;  /* 0x0000000000c47947 */ /* 0x000fea0003800000 */
.L_x_212:
        /* <DEDUP_REMOVED lines=18> */
[----:B------:R-:W-:Y:S05]  /*0600*/  CALL.REL.NOINC `($__internal_4_$__cuda_sm3x_div_rn_noftz_f32_slowpath) ;  /* 0x0000000800347944 */ /* 0x000fea0003c00000 */
[----:B------:R-:W-:-:S07]  /*0610*/  IMAD.MOV.U32 R4, RZ, RZ, R0 ;  /* 0x000000ffff047224 */ /* 0x000fce00078e0000 */
.L_x_217:
[----:B------:R-:W-:Y:S05]  /*0620*/  BSYNC.RECONVERGENT B2 ;  /* 0x0000000000027941 */ /* 0x000fea0003800200 */
.L_x_216:
[----:B------:R-:W-:Y:S05]  /*0630*/  BRA `(.L_x_213) ;  /* 0x00000000006c7947 */ /* 0x000fea0003800000 */
.L_x_211:
        /* <DEDUP_REMOVED lines=19> */
.L_x_219:
[----:B------:R-:W-:Y:S05]  /*0770*/  BSYNC.RECONVERGENT B2 ;  /* 0x0000000000027941 */ /* 0x000fea0003800200 */
.L_x_218:
[----:B------:R-:W-:Y:S01]  /*0780*/  FMUL R0, R0, 1.9938999414443969727 ;  /* 0x3fff381d00007820 */ /* 0x000fe20000400000 */
[----:B------:R-:W-:Y:S01]  /*0790*/  F2F.F64.F32 R4, R4 ;  /* 0x0000000400047310 */ /* 0x000fe20000201800 */
[----:B------:R-:W-:Y:S01]  /*07a0*/  UMOV UR6, 0x40000000 ;  /* 0x4000000000067882 */ /* 0x000fe20000000000 */
[----:B------:R-:W-:-:S06]  /*07b0*/  UMOV UR7, 0x3fefce07 ;  /* 0x3fefce0700077882 */ /* 0x000fcc0000000000 */
[----:B------:R-:W0:Y:S02]  /*07c0*/  F2F.F64.F32 R8, R0 ;  /* 0x0000000000087310 */ /* 0x000e240000201800 */
[----:B0-----:R-:W-:-:S06]  /*07d0*/  DFMA R8, R4, -UR6, R8 ;  /* 0x8000000604087c2b */ /* 0x001fcc0008000008 */
[----:B------:R0:W1:Y:S05]  /*07e0*/  F2F.F32.F64 R4, R8 ;  /* 0x0000000800047310 */ /* 0x00006a0000301000 */
.L_x_213:
[----:B------:R-:W-:Y:S05]  /*07f0*/  BSYNC.RECONVERGENT B1 ;  /* 0x0000000000017941 */ /* 0x000fea0003800200 */
.L_x_210:
[----:B0----5:R-:W0:Y:S01]  /*0800*/  LDC.64 R8, c[0x0][0x380] ;  /* 0x0000e000ff087b82 */ /* 0x021e220000000a00 */
[----:B------:R-:W-:Y:S02]  /*0810*/  R2UR UR6, R6 ;  /* 0x00000000060672ca */ /* 0x000fe400000e0000 */
[----:B------:R-:W-:Y:S01]  /*0820*/  R2UR UR7, R7 ;  /* 0x00000000070772ca */ /* 0x000fe200000e0000 */
[----:B0-----:R-:W-:-:S12]  /*0830*/  IMAD.WIDE R2, R2, 0x4, R8 ;  /* 0x0000000402027825 */ /* 0x001fd800078e0208 */
[----:B-1----:R1:W-:Y:S01]  /*0840*/  STG.E desc[UR6][R2.64], R4 ;  /* 0x0000000402007986 */ /* 0x0023e2000c101906 */
[----:B------:R-:W-:Y:S05]  /*0850*/  BRA `(.L_x_208) ;  /* 0x0000000400947947 */ /* 0x000fea0003800000 */
.L_x_209:
        /* <DEDUP_REMOVED lines=42> */
[----:B------:R-:W-:Y:S05]  /*0b00*/  CALL.REL.NOINC `($__internal_4_$__cuda_sm3x_div_rn_noftz_f32_slowpath) ;  /* 0x0000000000f47944 */ /* 0x000fea0003c00000 */
[----:B------:R-:W-:-:S07]  /*0b10*/  IMAD.MOV.U32 R4, RZ, RZ, R0 ;  /* 0x000000ffff047224 */ /* 0x000fce00078e0000 */
.L_x_225:
[----:B------:R-:W-:Y:S05]  /*0b20*/  BSYNC.RECONVERGENT B2 ;  /* 0x0000000000027941 */ /* 0x000fea0003800200 */
.L_x_224:
[----:B------:R-:W-:Y:S05]  /*0b30*/  BRA `(.L_x_223) ;  /* 0x0000000000c47947 */ /* 0x000fea0003800000 */
.L_x_222:
        /* <DEDUP_REMOVED lines=18> */
[----:B------:R-:W-:Y:S05]  /*0c60*/  CALL.REL.NOINC `($__internal_4_$__cuda_sm3x_div_rn_noftz_f32_slowpath) ;  /* 0x00000000009c7944 */ /* 0x000fea0003c00000 */
[----:B------:R-:W-:-:S07]  /*0c70*/  IMAD.MOV.U32 R4, RZ, RZ, R0 ;  /* 0x000000ffff047224 */ /* 0x000fce00078e0000 */
.L_x_227:
[----:B------:R-:W-:Y:S05]  /*0c80*/  BSYNC.RECONVERGENT B2 ;  /* 0x0000000000027941 */ /* 0x000fea0003800200 */
.L_x_226:
[----:B------:R-:W-:Y:S05]  /*0c90*/  BRA `(.L_x_223) ;  /* 0x00000000006c7947 */ /* 0x000fea0003800000 */
.L_x_221:
        /* <DEDUP_REMOVED lines=19> */
.L_x_229:
[----:B------:R-:W-:Y:S05]  /*0dd0*/  BSYNC.RECONVERGENT B2 ;  /* 0x0000000000027941 */ /* 0x000fea0003800200 */
.L_x_228:
[----:B------:R-:W-:Y:S01]  /*0de0*/  FMUL R0, R0, 1.9938999414443969727 ;  /* 0x3fff381d00007820 */ /* 0x000fe20000400000 */
[----:B------:R-:W-:Y:S01]  /*0df0*/  F2F.F64.F32 R4, R4 ;  /* 0x0000000400047310 */ /* 0x000fe20000201800 */
[----:B------:R-:W-:Y:S01]  /*0e00*/  UMOV UR6, 0x40000000 ;  /* 0x4000000000067882 */ /* 0x000fe20000000000 */
[----:B------:R-:W-:-:S06]  /*0e10*/  UMOV UR7, 0x3fefce07 ;  /* 0x3fefce0700077882 */ /* 0x000fcc0000000000 */
[----:B------:R-:W0:Y:S02]  /*0e20*/  F2F.F64.F32 R8, R0 ;  /* 0x0000000000087310 */ /* 0x000e240000201800 */
[----:B0-----:R-:W-:-:S06]  /*0e30*/  DFMA R8, R4, -UR6, R8 ;  /* 0x8000000604087c2b */ /* 0x001fcc0008000008 */
[----:B------:R0:W1:Y:S05]  /*0e40*/  F2F.F32.F64 R4, R8 ;  /* 0x0000000800047310 */ /* 0x00006a0000301000 */
.L_x_223:
[----:B------:R-:W-:Y:S05]  /*0e50*/  BSYNC.RECONVERGENT B1 ;  /* 0x0000000000017941 */ /* 0x000fea0003800200 */
.L_x_220:
[----:B0----5:R-:W0:Y:S01]  /*0e60*/  LDC.64 R8, c[0x0][0x380] ;  /* 0x0000e000ff087b82 */ /* 0x021e220000000a00 */
[----:B------:R-:W-:Y:S02]  /*0e70*/  R2UR UR6, R6 ;  /* 0x00000000060672ca */ /* 0x000fe400000e0000 */
[----:B------:R-:W-:Y:S01]  /*0e80*/  R2UR UR7, R7 ;  /* 0x00000000070772ca */ /* 0x000fe200000e0000 */
[----:B0-----:R-:W-:-:S12]  /*0e90*/  IMAD.WIDE R8, R2, 0x4, R8 ;  /* 0x0000000402087825 */ /* 0x001fd800078e0208 */
[----:B-1----:R0:W-:Y:S02]  /*0ea0*/  STG.E desc[UR6][R8.64], R4 ;  /* 0x0000000408007986 */ /* 0x0021e4000c101906 */
.L_x_208:
[----:B------:R-:W-:Y:S05]  /*0eb0*/  BSYNC.RECONVERGENT B0 ;  /* 0x0000000000007941 */ /* 0x000fea0003800200 */
.L_x_207:
[----:B------:R-:W-:Y:S06]  /*0ec0*/  BAR.SYNC.DEFER_BLOCKING 0x0 ;  /* 0x0000000000007b1d */ /* 0x000fec0000010000 */
[----:B------:R-:W-:Y:S05]  /*0ed0*/  EXIT ;  /* 0x000000000000794d */ /* 0x000fea0003800000 */
        .weak           $__internal_4_$__cuda_sm3x_div_rn_noftz_f32_slowpath
        .type           $__internal_4_$__cuda_sm3x_div_rn_noftz_f32_slowpath,@function
        .size           $__internal_4_$__cuda_sm3x_div_rn_noftz_f32_slowpath,(.L_x_294 - $__internal_4_$__cuda_sm3x_div_rn_noftz_f32_slowpath)
$__internal_4_$__cuda_sm3x_div_rn_noftz_f32_slowpath:
[----:B------:R-:W-:Y:S01]  /*0ee0*/  SHF.R.U32.HI R9, RZ, 0x17, R3 ;  /* 0x00000017ff097819 */ /* 0x000fe20000011603 */
[----:B------:R-:W-:Y:S01]  /*0ef0*/  BSSY.RECONVERGENT B3, `(.L_x_230) ;  /* 0x0000062000037945 */ /* 0x000fe20003800200 */
[----:B------:R-:W-:Y:S02]  /*0f00*/  SHF.R.U32.HI R5, RZ, 0x17, R0 ;  /* 0x00000017ff057819 */ /* 0x000fe40000011600 */
[----:B------:R-:W-:Y:S02]  /*0f10*/  LOP3.LUT R14, R9, 0xff, RZ, 0xc0, !PT ;  /* 0x000000ff090e7812 */ /* 0x000fe400078ec0ff */
[----:B------:R-:W-:-:S03]  /*0f20*/  LOP3.LUT R12, R5, 0xff, RZ, 0xc0, !PT ;  /* 0x000000ff050c7812 */ /* 0x000fc600078ec0ff */
[----:B------:R-:W-:Y:S01]  /*0f30*/  VIADD R10, R14, 0xffffffff ;  /* 0xffffffff0e0a7836 */ /* 0x000fe20000000000 */
[----:B------:R-:W-:-:S04]  /*0f40*/  IADD3 R9, PT, PT, R12, -0x1, RZ ;  /* 0xffffffff0c097810 */ /* 0x000fc80007ffe0ff */
[----:B------:R-:W-:-:S04]  /*0f50*/  ISETP.GT.U32.AND P0, PT, R10, 0xfd, PT ;  /* 0x000000fd0a00780c */ /* 0x000fc80003f04070 */
[----:B------:R-:W-:-:S13]  /*0f60*/  ISETP.GT.U32.OR P0, PT, R9, 0xfd, P0 ;  /* 0x000000fd0900780c */ /* 0x000fda0000704470 */
[----:B------:R-:W-:Y:S01]  /*0f70*/  @!P0 IMAD.MOV.U32 R5, RZ, RZ, RZ ;  /* 0x000000ffff058224 */ /* 0x000fe200078e00ff */
        /* <DEDUP_REMOVED lines=24> */
.L_x_231:
[----:B------:R-:W-:Y:S01]  /*1100*/  LEA R10, R14, 0xc0800000, 0x17 ;  /* 0xc08000000e0a7811 */ /* 0x000fe200078eb8ff */
[----:B------:R-:W-:Y:S04]  /*1110*/  BSSY.RECONVERGENT B4, `(.L_x_236) ;  /* 0x0000036000047945 */ /* 0x000fe80003800200 */
[----:B------:R-:W-:Y:S01]  /*1120*/  IMAD.IADD R10, R3, 0x1, -R10 ;  /* 0x00000001030a7824 */ /* 0x000fe200078e0a0a */
[----:B------:R-:W-:-:S03]  /*1130*/  IADD3 R3, PT, PT, R12, -0x7f, RZ ;  /* 0xffffff810c037810 */ /* 0x000fc60007ffe0ff */
[----:B------:R0:W1:Y:S01]  /*1140*/  MUFU.RCP R9, R10 ;  /* 0x0000000a00097308 */ /* 0x0000620000001000 */
[----:B------:R-:W-:Y:S01]  /*1150*/  FADD.FTZ R11, -R10, -RZ ;  /* 0x800000ff0a0b7221 */ /* 0x000fe20000010100 */
[C---:B------:R-:W-:Y:S01]  /*1160*/  IMAD R0, R3.reuse, -0x800000, R0 ;  /* 0xff80000003007824 */ /* 0x040fe200078e0200 */
        /* <DEDUP_REMOVED lines=23> */
[CCC-:B------:R-:W-:Y:S01]  /*12e0*/  FFMA.RM R10, R16.reuse, R12.reuse, R9.reuse ;  /* 0x0000000c100a7223 */ /* 0x1c0fe20000004009 */
[C---:B------:R-:W-:Y:S02]  /*12f0*/  ISETP.NE.AND P2, PT, R11.reuse, RZ, PT ;  /* 0x000000ff0b00720c */ /* 0x040fe40003f45270 */
[----:B------:R-:W-:Y:S02]  /*1300*/  ISETP.NE.AND P1, PT, R11, RZ, PT ;  /* 0x000000ff0b00720c */ /* 0x000fe40003f25270 */
[----:B------:R-:W-:Y:S01]  /*1310*/  LOP3.LUT R5, R3, 0x7fffff, RZ, 0xc0, !PT ;  /* 0x007fffff03057812 */ /* 0x000fe200078ec0ff */
[----:B------:R-:W-:Y:S01]  /*1320*/  FFMA.RP R3, R16, R12, R9 ;  /* 0x0000000c10037223 */ /* 0x000fe20000008009 */
[----:B------:R-:W-:Y:S02]  /*1330*/  VIADD R12, R11, 0x20 ;  /* 0x000000200b0c7836 */ /* 0x000fe40000000000 */
[----:B------:R-:W-:Y:S01]  /*1340*/  LOP3.LUT R5, R5, 0x800000, RZ, 0xfc, !PT ;  /* 0x0080000005057812 */ /* 0x000fe200078efcff */
[----:B------:R-:W-:Y:S01]  /*1350*/  IMAD.MOV R9, RZ, RZ, -R11 ;  /* 0x000000ffff097224 */ /* 0x000fe200078e0a0b */
[----:B------:R-:W-:-:S02]  /*1360*/  FSETP.NEU.FTZ.AND P0, PT, R3, R10, PT ;  /* 0x0000000a0300720b */ /* 0x000fc40003f1d000 */
[----:B------:R-:W-:Y:S02]  /*1370*/  SHF.L.U32 R12, R5, R12, RZ ;  /* 0x0000000c050c7219 */ /* 0x000fe400000006ff */
[----:B------:R-:W-:Y:S02]  /*1380*/  SEL R10, R9, RZ, P2 ;  /* 0x000000ff090a7207 */ /* 0x000fe40001000000 */
[----:B------:R-:W-:Y:S02]  /*1390*/  ISETP.NE.AND P1, PT, R12, RZ, P1 ;  /* 0x000000ff0c00720c */ /* 0x000fe40000f25270 */
[----:B------:R-:W-:Y:S02]  /*13a0*/  SHF.R.U32.HI R10, RZ, R10, R5 ;  /* 0x0000000aff0a7219 */ /* 0x000fe40000011605 */
[----:B------:R-:W-:Y:S02]  /*13b0*/  PLOP3.LUT P0, PT, P0, P1, PT, 0xf8, 0x8f ;  /* 0x00000000008f781c */ /* 0x000fe40000703f70 */
[----:B------:R-:W-:-:S02]  /*13c0*/  SHF.R.U32.HI R12, RZ, 0x1, R10 ;  /* 0x00000001ff0c7819 */ /* 0x000fc4000001160a */
[----:B------:R-:W-:-:S04]  /*13d0*/  SEL R3, RZ, 0x1, !P0 ;  /* 0x00000001ff037807 */ /* 0x000fc80004000000 */
[----:B------:R-:W-:-:S04]  /*13e0*/  LOP3.LUT R3, R3, 0x1, R12, 0xf8, !PT ;  /* 0x0000000103037812 */ /* 0x000fc800078ef80c */
[----:B------:R-:W-:-:S04]  /*13f0*/  LOP3.LUT R3, R3, R10, RZ, 0xc0, !PT ;  /* 0x0000000a03037212 */ /* 0x000fc800078ec0ff */
[----:B------:R-:W-:-:S04]  /*1400*/  IADD3 R3, PT, PT, R12, R3, RZ ;  /* 0x000000030c037210 */ /* 0x000fc80007ffe0ff */
[----:B------:R-:W-:Y:S01]  /*1410*/  LOP3.LUT R0, R3, R0, RZ, 0xfc, !PT ;  /* 0x0000000003007212 */ /* 0x000fe200078efcff */
[----:B------:R-:W-:Y:S06]  /*1420*/  BRA `(.L_x_239) ;  /* 0x0000000000107947 */ /* 0x000fec0003800000 */
.L_x_238:
[----:B------:R-:W-:-:S04]  /*1430*/  LOP3.LUT R0, R0, 0x80000000, RZ, 0xc0, !PT ;  /* 0x8000000000007812 */ /* 0x000fc800078ec0ff */
[----:B------:R-:W-:Y:S01]  /*1440*/  LOP3.LUT R0, R0, 0x7f800000, RZ, 0xfc, !PT ;  /* 0x7f80000000007812 */ /* 0x000fe200078efcff */
[----:B------:R-:W-:Y:S06]  /*1450*/  BRA `(.L_x_239) ;  /* 0x0000000000047947 */ /* 0x000fec0003800000 */
.L_x_237:
[----:B------:R-:W-:-:S07]  /*1460*/  IMAD R0, R10, 0x800000, R0 ;  /* 0x008000000a007824 */ /* 0x000fce00078e0200 */
.L_x_239:
[----:B------:R-:W-:Y:S05]  /*1470*/  BSYNC.RECONVERGENT B4 ;  /* 0x0000000000047941 */ /* 0x000fea0003800200 */
.L_x_236:
[----:B------:R-:W-:Y:S05]  /*1480*/  BRA `(.L_x_240) ;  /* 0x0000000000207947 */ /* 0x000fea0003800000 */
.L_x_235:
[----:B------:R-:W-:-:S04]  /*1490*/  LOP3.LUT R0, R3, 0x80000000, R0, 0x48, !PT ;  /* 0x8000000003007812 */ /* 0x000fc800078e4800 */
[----:B------:R-:W-:Y:S01]  /*14a0*/  LOP3.LUT R0, R0, 0x7f800000, RZ, 0xfc, !PT ;  /* 0x7f80000000007812 */ /* 0x000fe200078efcff */
[----:B------:R-:W-:Y:S06]  /*14b0*/  BRA `(.L_x_240) ;  /* 0x0000000000147947 */ /* 0x000fec0003800000 */
.L_x_234:
[----:B------:R-:W-:Y:S01]  /*14c0*/  LOP3.LUT R0, R3, 0x80000000, R0, 0x48, !PT ;  /* 0x8000000003007812 */ /* 0x000fe200078e4800 */
[----:B------:R-:W-:Y:S06]  /*14d0*/  BRA `(.L_x_240) ;  /* 0x00000000000c7947 */ /* 0x000fec0003800000 */
.L_x_233:
[----:B------:R-:W0:Y:S01]  /*14e0*/  MUFU.RSQ R0, -QNAN ;  /* 0xffc0000000007908 */ /* 0x000e220000001400 */
[----:B------:R-:W-:Y:S05]  /*14f0*/  BRA `(.L_x_240) ;  /* 0x0000000000047947 */ /* 0x000fea0003800000 */
.L_x_232:
[----:B------:R-:W-:-:S07]  /*1500*/  FADD.FTZ R0, R0, R3 ;  /* 0x0000000300007221 */ /* 0x000fce0000010000 */
.L_x_240:
[----:B------:R-:W-:Y:S05]  /*1510*/  BSYNC.RECONVERGENT B3 ;  /* 0x0000000000037941 */ /* 0x000fea0003800200 */
.L_x_230:
[----:B------:R-:W-:-:S04]  /*1520*/  HFMA2 R9, -RZ, RZ, 0, 0 ;  /* 0x00000000ff097431 */ /* 0x000fc800000001ff */
[----:B0-----:R-:W-:Y:S05]  /*1530*/  RET.REL.NODEC R8 `(_Z29_iterativeGpuClassicIterationPfPKfS1_S1_S1_S1_iii) ;  /* 0xffffffe808b07950 */ /* 0x001fea0003c3ffff */
.L_x_241:
        /* <DEDUP_REMOVED lines=12> */
.L_x_294:


//--------------------- .nv.shared._Z20_iterativeGpuDiamondPfS_PKfS1_S1_S1_ii --------------------------
	.section	.nv.shared._Z20_iterativeGpuDiamondPfS_PKfS1_S1_S1_ii,"aw",@nobits
	.sectionflags	@""
	.align	16
	.zero		1024


//--------------------- .nv.shared.reserved.0     --------------------------
	.section	.nv.shared.reserved.0,"aw",@nobits
	.weak		__nv_reservedSMEM_offset_0_alias
	.size		__nv_reservedSMEM_offset_0_alias, 0, 64
	.other		__nv_reservedSMEM_offset_0_alias,@"STO_CUDA_RESERVED_SHARED STV_DEFAULT"
__nv_reservedSMEM_offset_0_alias:
	.zero		0
	.zero		64


//--------------------- .nv.shared._Z27_iterativeGpuShiftedDiamondPfS_S_S_S_S_ii --------------------------
	.section	.nv.shared._Z27_iterativeGpuShiftedDiamondPfS_S_S_S_S_ii,"aw",@nobits
	.sectionflags	@""
	.align	16
	.zero		1024


//--------------------- .nv.shared._Z26_iterativeGpuLowerTrianglePfS_S_S_S_S_S_ii --------------------------
	.section	.nv.shared._Z26_iterativeGpuLowerTrianglePfS_S_S_S_S_S_ii,"aw",@nobits
	.sectionflags	@""
	.align	16
	.zero		1024


//--------------------- .nv.shared._Z26_iterativeGpuUpperTrianglePfS_PKfS1_S1_S1_S1_ii --------------------------
	.section	.nv.shared._Z26_iterativeGpuUpperTrianglePfS_PKfS1_S1_S1_S1_ii,"aw",@nobits
	.sectionflags	@""
	.align	16
	.zero		1024


//--------------------- .nv.shared._Z29_iterativeGpuClassicIterationPfPKfS1_S1_S1_S1_iii --------------------------
	.section	.nv.shared._Z29_iterativeGpuClassicIterationPfPKfS1_S1_S1_S1_iii,"aw",@nobits
	.sectionflags	@""
	.align	16
	.zero		1024


//--------------------- .nv.constant0._Z20_iterativeGpuDiamondPfS_PKfS1_S1_S1_ii --------------------------
	.section	.nv.constant0._Z20_iterativeGpuDiamondPfS_PKfS1_S1_S1_ii,"a",@progbits
	.sectionflags	@""
	.align	4
.nv.constant0._Z20_iterativeGpuDiamondPfS_PKfS1_S1_S1_ii:
	.zero		952


//--------------------- .nv.constant0._Z27_iterativeGpuShiftedDiamondPfS_S_S_S_S_ii --------------------------
	.section	.nv.constant0._Z27_iterativeGpuShiftedDiamondPfS_S_S_S_S_ii,"a",@progbits
	.sectionflags	@""
	.align	4
.nv.constant0._Z27_iterativeGpuShiftedDiamondPfS_S_S_S_S_ii:
	.zero		952


//--------------------- .nv.constant0._Z26_iterativeGpuLowerTrianglePfS_S_S_S_S_S_ii --------------------------
	.section	.nv.constant0._Z26_iterativeGpuLowerTrianglePfS_S_S_S_S_S_ii,"a",@progbits
	.sectionflags	@""
	.align	4
.nv.constant0._Z26_iterativeGpuLowerTrianglePfS_S_S_S_S_S_ii:
	.zero		960


//--------------------- .nv.constant0._Z26_iterativeGpuUpperTrianglePfS_PKfS1_S1_S1_S1_ii --------------------------
	.section	.nv.constant0._Z26_iterativeGpuUpperTrianglePfS_PKfS1_S1_S1_S1_ii,"a",@progbits
	.sectionflags	@""
	.align	4
.nv.constant0._Z26_iterativeGpuUpperTrianglePfS_PKfS1_S1_S1_S1_ii:
	.zero		960


//--------------------- .nv.constant0._Z29_iterativeGpuClassicIterationPfPKfS1_S1_S1_S1_iii --------------------------
	.section	.nv.constant0._Z29_iterativeGpuClassicIterationPfPKfS1_S1_S1_S1_iii,"a",@progbits
	.sectionflags	@""
	.align	4
.nv.constant0._Z29_iterativeGpuClassicIterationPfPKfS1_S1_S1_S1_iii:
	.zero		956


//--------------------- SYMBOLS --------------------------

	.type		.nv.reservedSmem.offset0,@object
	.size		.nv.reservedSmem.offset0,0x4
	.type		.nv.reservedSmem.cap,@object
	.size		.nv.reservedSmem.cap,0x4
